//
// Generated by NVIDIA NVVM Compiler
//
// Compiler Build ID: CL-36424714
// Cuda compilation tools, release 13.0, V13.0.88
// Based on NVVM 20.0.0
//

.version 9.0
.target sm_100
.address_size 64

	// .globl	_Z11cuda_ising3PiS_i
.extern .shared .align 16 .b8 SG[];

.visible .entry _Z11cuda_ising3PiS_i(
	.param .u64 .ptr .align 1 _Z11cuda_ising3PiS_i_param_0,
	.param .u64 .ptr .align 1 _Z11cuda_ising3PiS_i_param_1,
	.param .u32 _Z11cuda_ising3PiS_i_param_2
)
{
	.reg .pred 	%p<23>;
	.reg .b32 	%r<244>;
	.reg .b64 	%rd<35>;

	ld.param.u64 	%rd5, [_Z11cuda_ising3PiS_i_param_0];
	ld.param.u64 	%rd4, [_Z11cuda_ising3PiS_i_param_1];
	ld.param.u32 	%r89, [_Z11cuda_ising3PiS_i_param_2];
	cvta.to.global.u64 	%rd1, %rd5;
	mov.u32 	%r90, %nctaid.x;
	shl.b32 	%r91, %r90, 4;
	div.u32 	%r1, %r89, %r91;
	mov.u32 	%r92, %ctaid.x;
	mov.u32 	%r2, %ntid.x;
	mul.lo.s32 	%r3, %r92, %r2;
	mov.u32 	%r93, %tid.x;
	add.s32 	%r94, %r3, %r93;
	mul.lo.s32 	%r238, %r1, %r94;
	mov.u32 	%r95, %ctaid.y;
	mov.u32 	%r5, %ntid.y;
	mul.lo.s32 	%r6, %r95, %r5;
	mov.u32 	%r96, %tid.y;
	add.s32 	%r97, %r6, %r96;
	mul.lo.s32 	%r98, %r1, %r97;
	shl.b32 	%r8, %r1, 4;
	max.s32 	%r99, %r238, %r98;
	setp.ge.s32 	%p1, %r99, %r89;
	@%p1 bra 	$L__BB0_34;
	add.s32 	%r9, %r238, %r1;
	setp.lt.s32 	%p2, %r1, 1;
	@%p2 bra 	$L__BB0_10;
	add.s32 	%r10, %r98, %r1;
	mul.lo.s32 	%r11, %r1, %r3;
	mul.lo.s32 	%r12, %r1, %r6;
	add.s32 	%r13, %r98, 1;
	and.b32  	%r14, %r1, 3;
	add.s32 	%r15, %r98, 2;
	add.s32 	%r16, %r98, 3;
	mov.u32 	%r235, %r238;
$L__BB0_3:
	setp.eq.s32 	%p3, %r14, 0;
	sub.s32 	%r100, %r235, %r11;
	mul.lo.s32 	%r18, %r235, %r89;
	mul.lo.s32 	%r101, %r100, %r8;
	sub.s32 	%r19, %r101, %r12;
	mov.u32 	%r236, %r98;
	@%p3 bra 	$L__BB0_7;
	setp.eq.s32 	%p4, %r14, 1;
	add.s32 	%r102, %r98, %r18;
	mul.wide.s32 	%rd6, %r102, 4;
	add.s64 	%rd2, %rd1, %rd6;
	ld.global.u32 	%r103, [%rd2];
	add.s32 	%r104, %r19, %r98;
	shl.b32 	%r105, %r104, 2;
	mov.u32 	%r106, SG;
	add.s32 	%r20, %r106, %r105;
	st.shared.u32 	[%r20], %r103;
	mov.u32 	%r236, %r13;
	@%p4 bra 	$L__BB0_7;
	setp.eq.s32 	%p5, %r14, 2;
	ld.global.u32 	%r107, [%rd2+4];
	st.shared.u32 	[%r20+4], %r107;
	mov.u32 	%r236, %r15;
	@%p5 bra 	$L__BB0_7;
	ld.global.u32 	%r108, [%rd2+8];
	st.shared.u32 	[%r20+8], %r108;
	mov.u32 	%r236, %r16;
$L__BB0_7:
	setp.lt.u32 	%p6, %r1, 4;
	@%p6 bra 	$L__BB0_9;
$L__BB0_8:
	add.s32 	%r109, %r236, %r18;
	mul.wide.s32 	%rd7, %r109, 4;
	add.s64 	%rd8, %rd1, %rd7;
	ld.global.u32 	%r110, [%rd8];
	add.s32 	%r111, %r19, %r236;
	shl.b32 	%r112, %r111, 2;
	mov.u32 	%r113, SG;
	add.s32 	%r114, %r113, %r112;
	st.shared.u32 	[%r114], %r110;
	ld.global.u32 	%r115, [%rd8+4];
	st.shared.u32 	[%r114+4], %r115;
	ld.global.u32 	%r116, [%rd8+8];
	st.shared.u32 	[%r114+8], %r116;
	ld.global.u32 	%r117, [%rd8+12];
	st.shared.u32 	[%r114+12], %r117;
	add.s32 	%r236, %r236, 4;
	setp.lt.s32 	%p7, %r236, %r10;
	@%p7 bra 	$L__BB0_8;
$L__BB0_9:
	add.s32 	%r235, %r235, 1;
	setp.lt.s32 	%p8, %r235, %r9;
	@%p8 bra 	$L__BB0_3;
$L__BB0_10:
	setp.lt.s32 	%p9, %r1, 1;
	bar.sync 	0;
	@%p9 bra 	$L__BB0_34;
	add.s32 	%r25, %r98, %r1;
	mul.lo.s32 	%r26, %r1, %r3;
	mul.lo.s32 	%r27, %r1, %r6;
	add.s32 	%r28, %r89, -1;
	cvta.to.global.u64 	%rd3, %rd4;
$L__BB0_12:
	sub.s32 	%r118, %r238, %r26;
	add.s32 	%r119, %r28, %r238;
	rem.s32 	%r120, %r119, %r89;
	add.s32 	%r30, %r238, 1;
	rem.s32 	%r121, %r30, %r89;
	sub.s32 	%r122, %r120, %r26;
	sub.s32 	%r123, %r121, %r26;
	rem.u32 	%r31, %r238, %r2;
	mul.lo.s32 	%r32, %r122, %r8;
	mul.lo.s32 	%r33, %r118, %r8;
	mul.lo.s32 	%r34, %r123, %r8;
	mul.lo.s32 	%r35, %r238, %r89;
	mul.lo.s32 	%r36, %r121, %r89;
	mul.lo.s32 	%r37, %r120, %r89;
	mov.u32 	%r239, %r98;
$L__BB0_13:
	mov.u32 	%r38, %r239;
	setp.ne.s32 	%p10, %r31, 0;
	sub.s32 	%r39, %r38, %r27;
	add.s32 	%r124, %r28, %r38;
	rem.s32 	%r40, %r124, %r89;
	add.s32 	%r239, %r38, 1;
	rem.s32 	%r42, %r239, %r89;
	sub.s32 	%r43, %r40, %r27;
	sub.s32 	%r44, %r42, %r27;
	@%p10 bra 	$L__BB0_18;
	rem.u32 	%r45, %r38, %r5;
	setp.ne.s32 	%p11, %r45, 0;
	@%p11 bra 	$L__BB0_16;
	add.s32 	%r213, %r37, %r38;
	mul.wide.s32 	%rd29, %r213, 4;
	add.s64 	%rd30, %rd1, %rd29;
	ld.global.u32 	%r242, [%rd30];
	add.s32 	%r214, %r40, %r35;
	mul.wide.s32 	%rd31, %r214, 4;
	add.s64 	%rd32, %rd1, %rd31;
	ld.global.u32 	%r243, [%rd32];
	add.s32 	%r215, %r34, %r39;
	shl.b32 	%r216, %r215, 2;
	mov.u32 	%r217, SG;
	add.s32 	%r218, %r217, %r216;
	ld.shared.u32 	%r241, [%r218];
	add.s32 	%r219, %r44, %r33;
	shl.b32 	%r220, %r219, 2;
	add.s32 	%r221, %r217, %r220;
	ld.shared.u32 	%r240, [%r221];
	bra.uni 	$L__BB0_32;
$L__BB0_16:
	add.s32 	%r125, %r5, -1;
	setp.ne.s32 	%p12, %r45, %r125;
	@%p12 bra 	$L__BB0_18;
	add.s32 	%r204, %r37, %r38;
	mul.wide.s32 	%rd25, %r204, 4;
	add.s64 	%rd26, %rd1, %rd25;
	ld.global.u32 	%r242, [%rd26];
	add.s32 	%r205, %r43, %r33;
	shl.b32 	%r206, %r205, 2;
	mov.u32 	%r207, SG;
	add.s32 	%r208, %r207, %r206;
	ld.shared.u32 	%r243, [%r208];
	add.s32 	%r209, %r34, %r39;
	shl.b32 	%r210, %r209, 2;
	add.s32 	%r211, %r207, %r210;
	ld.shared.u32 	%r241, [%r211];
	add.s32 	%r212, %r42, %r35;
	mul.wide.s32 	%rd27, %r212, 4;
	add.s64 	%rd28, %rd1, %rd27;
	ld.global.u32 	%r240, [%rd28];
	bra.uni 	$L__BB0_32;
$L__BB0_18:
	add.s32 	%r126, %r2, -1;
	setp.ne.s32 	%p13, %r31, %r126;
	@%p13 bra 	$L__BB0_23;
	rem.u32 	%r54, %r38, %r5;
	setp.ne.s32 	%p17, %r54, 0;
	@%p17 bra 	$L__BB0_21;
	add.s32 	%r195, %r32, %r39;
	shl.b32 	%r196, %r195, 2;
	mov.u32 	%r197, SG;
	add.s32 	%r198, %r197, %r196;
	ld.shared.u32 	%r242, [%r198];
	add.s32 	%r199, %r40, %r35;
	mul.wide.s32 	%rd21, %r199, 4;
	add.s64 	%rd22, %rd1, %rd21;
	ld.global.u32 	%r243, [%rd22];
	add.s32 	%r200, %r36, %r38;
	mul.wide.s32 	%rd23, %r200, 4;
	add.s64 	%rd24, %rd1, %rd23;
	ld.global.u32 	%r241, [%rd24];
	add.s32 	%r201, %r44, %r33;
	shl.b32 	%r202, %r201, 2;
	add.s32 	%r203, %r197, %r202;
	ld.shared.u32 	%r240, [%r203];
	bra.uni 	$L__BB0_32;
$L__BB0_21:
	add.s32 	%r163, %r5, -1;
	setp.ne.s32 	%p18, %r54, %r163;
	@%p18 bra 	$L__BB0_25;
	add.s32 	%r186, %r32, %r39;
	shl.b32 	%r187, %r186, 2;
	mov.u32 	%r188, SG;
	add.s32 	%r189, %r188, %r187;
	ld.shared.u32 	%r242, [%r189];
	add.s32 	%r190, %r43, %r33;
	shl.b32 	%r191, %r190, 2;
	add.s32 	%r192, %r188, %r191;
	ld.shared.u32 	%r243, [%r192];
	add.s32 	%r193, %r36, %r38;
	mul.wide.s32 	%rd17, %r193, 4;
	add.s64 	%rd18, %rd1, %rd17;
	ld.global.u32 	%r241, [%rd18];
	add.s32 	%r194, %r42, %r35;
	mul.wide.s32 	%rd19, %r194, 4;
	add.s64 	%rd20, %rd1, %rd19;
	ld.global.u32 	%r240, [%rd20];
	bra.uni 	$L__BB0_32;
$L__BB0_23:
	@%p10 bra 	$L__BB0_27;
$L__BB0_24:
	add.s32 	%r175, %r37, %r38;
	mul.wide.s32 	%rd15, %r175, 4;
	add.s64 	%rd16, %rd1, %rd15;
	ld.global.u32 	%r242, [%rd16];
	add.s32 	%r176, %r43, %r33;
	shl.b32 	%r177, %r176, 2;
	mov.u32 	%r178, SG;
	add.s32 	%r179, %r178, %r177;
	ld.shared.u32 	%r243, [%r179];
	add.s32 	%r180, %r34, %r39;
	shl.b32 	%r181, %r180, 2;
	add.s32 	%r182, %r178, %r181;
	ld.shared.u32 	%r241, [%r182];
	add.s32 	%r183, %r44, %r33;
	shl.b32 	%r184, %r183, 2;
	add.s32 	%r185, %r178, %r184;
	ld.shared.u32 	%r240, [%r185];
	bra.uni 	$L__BB0_32;
$L__BB0_25:
	setp.eq.s32 	%p19, %r31, 0;
	@%p19 bra 	$L__BB0_24;
	add.s32 	%r164, %r32, %r39;
	shl.b32 	%r165, %r164, 2;
	mov.u32 	%r166, SG;
	add.s32 	%r167, %r166, %r165;
	ld.shared.u32 	%r242, [%r167];
	add.s32 	%r168, %r43, %r33;
	shl.b32 	%r169, %r168, 2;
	add.s32 	%r170, %r166, %r169;
	ld.shared.u32 	%r243, [%r170];
	add.s32 	%r171, %r36, %r38;
	mul.wide.s32 	%rd13, %r171, 4;
	add.s64 	%rd14, %rd1, %rd13;
	ld.global.u32 	%r241, [%rd14];
	add.s32 	%r172, %r44, %r33;
	shl.b32 	%r173, %r172, 2;
	add.s32 	%r174, %r166, %r173;
	ld.shared.u32 	%r240, [%r174];
	bra.uni 	$L__BB0_32;
$L__BB0_27:
	rem.u32 	%r71, %r38, %r5;
	setp.ne.s32 	%p15, %r71, 0;
	@%p15 bra 	$L__BB0_29;
	add.s32 	%r152, %r32, %r39;
	shl.b32 	%r153, %r152, 2;
	mov.u32 	%r154, SG;
	add.s32 	%r155, %r154, %r153;
	ld.shared.u32 	%r242, [%r155];
	add.s32 	%r156, %r40, %r35;
	mul.wide.s32 	%rd11, %r156, 4;
	add.s64 	%rd12, %rd1, %rd11;
	ld.global.u32 	%r243, [%rd12];
	add.s32 	%r157, %r34, %r39;
	shl.b32 	%r158, %r157, 2;
	add.s32 	%r159, %r154, %r158;
	ld.shared.u32 	%r241, [%r159];
	add.s32 	%r160, %r44, %r33;
	shl.b32 	%r161, %r160, 2;
	add.s32 	%r162, %r154, %r161;
	ld.shared.u32 	%r240, [%r162];
	bra.uni 	$L__BB0_32;
$L__BB0_29:
	add.s32 	%r127, %r5, -1;
	setp.ne.s32 	%p16, %r71, %r127;
	@%p16 bra 	$L__BB0_31;
	add.s32 	%r141, %r32, %r39;
	shl.b32 	%r142, %r141, 2;
	mov.u32 	%r143, SG;
	add.s32 	%r144, %r143, %r142;
	ld.shared.u32 	%r242, [%r144];
	add.s32 	%r145, %r43, %r33;
	shl.b32 	%r146, %r145, 2;
	add.s32 	%r147, %r143, %r146;
	ld.shared.u32 	%r243, [%r147];
	add.s32 	%r148, %r34, %r39;
	shl.b32 	%r149, %r148, 2;
	add.s32 	%r150, %r143, %r149;
	ld.shared.u32 	%r241, [%r150];
	add.s32 	%r151, %r42, %r35;
	mul.wide.s32 	%rd9, %r151, 4;
	add.s64 	%rd10, %rd1, %rd9;
	ld.global.u32 	%r240, [%rd10];
	bra.uni 	$L__BB0_32;
$L__BB0_31:
	add.s32 	%r128, %r32, %r39;
	shl.b32 	%r129, %r128, 2;
	mov.u32 	%r130, SG;
	add.s32 	%r131, %r130, %r129;
	ld.shared.u32 	%r242, [%r131];
	add.s32 	%r132, %r43, %r33;
	shl.b32 	%r133, %r132, 2;
	add.s32 	%r134, %r130, %r133;
	ld.shared.u32 	%r243, [%r134];
	add.s32 	%r135, %r34, %r39;
	shl.b32 	%r136, %r135, 2;
	add.s32 	%r137, %r130, %r136;
	ld.shared.u32 	%r241, [%r137];
	add.s32 	%r138, %r44, %r33;
	shl.b32 	%r139, %r138, 2;
	add.s32 	%r140, %r130, %r139;
	ld.shared.u32 	%r240, [%r140];
$L__BB0_32:
	add.s32 	%r222, %r33, %r39;
	shl.b32 	%r223, %r222, 2;
	mov.u32 	%r224, SG;
	add.s32 	%r225, %r224, %r223;
	ld.shared.u32 	%r226, [%r225];
	add.s32 	%r227, %r241, %r240;
	add.s32 	%r228, %r227, %r242;
	add.s32 	%r229, %r228, %r243;
	add.s32 	%r230, %r229, %r226;
	shr.s32 	%r231, %r230, 31;
	setp.ne.s32 	%p20, %r230, 0;
	selp.u32 	%r232, 1, 0, %p20;
	or.b32  	%r233, %r231, %r232;
	add.s32 	%r234, %r38, %r35;
	mul.wide.s32 	%rd33, %r234, 4;
	add.s64 	%rd34, %rd3, %rd33;
	st.global.u32 	[%rd34], %r233;
	setp.lt.s32 	%p21, %r239, %r25;
	@%p21 bra 	$L__BB0_13;
	setp.lt.s32 	%p22, %r30, %r9;
	mov.u32 	%r238, %r30;
	@%p22 bra 	$L__BB0_12;
$L__BB0_34:
	ret;

}


// ===== COMPILED SASS (sm_100) =====

	.target	sm_100

	.elftype	@"ET_EXEC"


//--------------------- .note.nv.tkinfo           --------------------------
	.section	.note.nv.tkinfo,"",@"SHT_NOTE"
	.sectionflags	@"SHF_NOTE_NV_TKINFO"
	.tkinfo
        /*0018*/ 	.word	0x00000002
        /*0030*/ 	.string	""
        /*0030*/ 	.string	"ptxas"
        /*0030*/ 	.string	"Cuda compilation tools, release 13.0, V13.0.88"
        /*0030*/ 	.string	"Build cuda_13.0.r13.0/compiler.36424714_0"
        /*0030*/ 	.string	"-arch sm_100 -m 64 "



//--------------------- .note.nv.cuinfo           --------------------------
	.section	.note.nv.cuinfo,"",@"SHT_NOTE"
	.sectionflags	@"SHF_NOTE_NV_CUINFO"
        /*0018*/ 	.short	0x0002
        /*001a*/ 	.short	0x0064
        /*001c*/ 	.short	0x0082
	.zero		2


//--------------------- .nv.info                  --------------------------
	.section	.nv.info,"",@"SHT_CUDA_INFO"
	.align	4


	//----- nvinfo : EIATTR_REGCOUNT
	.align		4
        /*0000*/ 	.byte	0x04, 0x2f
        /*0002*/ 	.short	(.L_1 - .L_0)
	.align		4
.L_0:
        /*0004*/ 	.word	index@(_Z11cuda_ising3PiS_i)
        /*0008*/ 	.word	0x00000020


	//----- nvinfo : EIATTR_FRAME_SIZE
	.align		4
.L_1:
        /*000c*/ 	.byte	0x04, 0x11
        /*000e*/ 	.short	(.L_3 - .L_2)
	.align		4
.L_2:
        /*0010*/ 	.word	index@(_Z11cuda_ising3PiS_i)
        /*0014*/ 	.word	0x00000000


	//----- nvinfo : EIATTR_MIN_STACK_SIZE
	.align		4
.L_3:
        /*0018*/ 	.byte	0x04, 0x12
        /*001a*/ 	.short	(.L_5 - .L_4)
	.align		4
.L_4:
        /*001c*/ 	.word	index@(_Z11cuda_ising3PiS_i)
        /*0020*/ 	.word	0x00000000
.L_5:


//--------------------- .nv.compat                --------------------------
	.section	.nv.compat,"",@"SHT_CUDA_COMPAT_INFO"
	.align	4
        /*0000*/ 	.byte	0x02, 0x09, 0x00, 0x00, 0x02, 0x02, 0x01, 0x00, 0x02, 0x05, 0x05, 0x00, 0x03, 0x07, 0x01, 0x01
        /*0010*/ 	.byte	0x02, 0x03, 0x00, 0x00, 0x02, 0x06, 0x01, 0x00, 0x04, 0x0b, 0x08, 0x00, 0x09, 0x00, 0x00, 0x00
        /*0020*/ 	.byte	0x00, 0x00, 0x00, 0x00


//--------------------- .nv.info._Z11cuda_ising3PiS_i --------------------------
	.section	.nv.info._Z11cuda_ising3PiS_i,"",@"SHT_CUDA_INFO"
	.sectionflags	@""
	.align	4


	//----- nvinfo : EIATTR_CUDA_API_VERSION
	.align		4
        /*0000*/ 	.byte	0x04, 0x37
        /*0002*/ 	.short	(.L_7 - .L_6)
.L_6:
        /*0004*/ 	.word	0x00000082


	//----- nvinfo : EIATTR_KPARAM_INFO
	.align		4
.L_7:
        /*0008*/ 	.byte	0x04, 0x17
        /*000a*/ 	.short	(.L_9 - .L_8)
.L_8:
        /*000c*/ 	.word	0x00000000
        /*0010*/ 	.short	0x0002
        /*0012*/ 	.short	0x0010
        /*0014*/ 	.byte	0x00, 0xf0, 0x11, 0x00


	//----- nvinfo : EIATTR_KPARAM_INFO
	.align		4
.L_9:
        /*0018*/ 	.byte	0x04, 0x17
        /*001a*/ 	.short	(.L_11 - .L_10)
.L_10:
        /*001c*/ 	.word	0x00000000
        /*0020*/ 	.short	0x0001
        /*0022*/ 	.short	0x0008
        /*0024*/ 	.byte	0x00, 0xf5, 0x21, 0x00


	//----- nvinfo : EIATTR_KPARAM_INFO
	.align		4
.L_11:
        /*0028*/ 	.byte	0x04, 0x17
        /*002a*/ 	.short	(.L_13 - .L_12)
.L_12:
        /*002c*/ 	.word	0x00000000
        /*0030*/ 	.short	0x0000
        /*0032*/ 	.short	0x0000
        /*0034*/ 	.byte	0x00, 0xf5, 0x21, 0x00


	//----- nvinfo : EIATTR_SPARSE_MMA_MASK
	.align		4
.L_13:
        /*0038*/ 	.byte	0x03, 0x50
        /*003a*/ 	.short	0x0000


	//----- nvinfo : EIATTR_MAXREG_COUNT
	.align		4
        /*003c*/ 	.byte	0x03, 0x1b
        /*003e*/ 	.short	0x00ff


	//----- nvinfo : EIATTR_NUM_BARRIERS
	.align		4
        /*0040*/ 	.byte	0x02, 0x4c
        /*0042*/ 	.byte	0x01
	.zero		1


	//----- nvinfo : EIATTR_MERCURY_ISA_VERSION
	.align		4
        /*0044*/ 	.byte	0x03, 0x5f
        /*0046*/ 	.short	0x0101


	//----- nvinfo : EIATTR_VRC_CTA_INIT_COUNT
	.align		4
        /*0048*/ 	.byte	0x02, 0x4a
	.zero		1
	.zero		1


	//----- nvinfo : EIATTR_EXIT_INSTR_OFFSETS
	.align		4
        /*004c*/ 	.byte	0x04, 0x1c
        /*004e*/ 	.short	(.L_15 - .L_14)


	//   ....[0]....
.L_14:
        /*0050*/ 	.word	0x00000240


	//   ....[1]....
        /*0054*/ 	.word	0x00000d30


	//   ....[2]....
        /*0058*/ 	.word	0x00002410


	//----- nvinfo : EIATTR_CRS_STACK_SIZE
	.align		4
.L_15:
        /*005c*/ 	.byte	0x04, 0x1e
        /*005e*/ 	.short	(.L_17 - .L_16)
.L_16:
        /*0060*/ 	.word	0x00000000


	//----- nvinfo : EIATTR_CBANK_PARAM_SIZE
	.align		4
.L_17:
        /*0064*/ 	.byte	0x03, 0x19
        /*0066*/ 	.short	0x0014


	//----- nvinfo : EIATTR_PARAM_CBANK
	.align		4
        /*0068*/ 	.byte	0x04, 0x0a
        /*006a*/ 	.short	(.L_19 - .L_18)
	.align		4
.L_18:
        /*006c*/ 	.word	index@(.nv.constant0._Z11cuda_ising3PiS_i)
        /*0070*/ 	.short	0x0380
        /*0072*/ 	.short	0x0014


	//----- nvinfo : EIATTR_SW_WAR
	.align		4
.L_19:
        /*0074*/ 	.byte	0x04, 0x36
        /*0076*/ 	.short	(.L_21 - .L_20)
.L_20:
        /*0078*/ 	.word	0x00000008
.L_21:


//--------------------- .nv.callgraph             --------------------------
	.section	.nv.callgraph,"",@"SHT_CUDA_CALLGRAPH"
	.align	4
	.sectionentsize	8
	.align		4
        /*0000*/ 	.word	0x00000000
	.align		4
        /*0004*/ 	.word	0xffffffff
	.align		4
        /*0008*/ 	.word	0x00000000
	.align		4
        /*000c*/ 	.word	0xfffffffe
	.align		4
        /*0010*/ 	.word	0x00000000
	.align		4
        /*0014*/ 	.word	0xfffffffd
	.align		4
        /*0018*/ 	.word	0x00000000
	.align		4
        /*001c*/ 	.word	0xfffffffc


//--------------------- .text._Z11cuda_ising3PiS_i --------------------------
	.section	.text._Z11cuda_ising3PiS_i,"ax",@progbits
	.align	128
        .global         _Z11cuda_ising3PiS_i
        .type           _Z11cuda_ising3PiS_i,@function
        .size           _Z11cuda_ising3PiS_i,(.L_x_26 - _Z11cuda_ising3PiS_i)
        .other          _Z11cuda_ising3PiS_i,@"STO_CUDA_ENTRY STV_DEFAULT"
_Z11cuda_ising3PiS_i:
.text._Z11cuda_ising3PiS_i:
[----:B------:R-:W-:Y:S01]  /*0000*/  LDC R1, c[0x0][0x37c] ;  /* 0x0000df00ff017b82 */ /* 0x000fe20000000800 */
[----:B------:R-:W0:Y:S07]  /*0010*/  LDCU UR4, c[0x0][0x370] ;  /* 0x00006e00ff0477ac */ /* 0x000e2e0008000800 */
[----:B------:R-:W1:Y:S01]  /*0020*/  LDC R6, c[0x0][0x390] ;  /* 0x0000e400ff067b82 */ /* 0x000e620000000800 */
[----:B------:R-:W2:Y:S01]  /*0030*/  S2R R4, SR_TID.Y ;  /* 0x0000000000047919 */ /* 0x000ea20000002200 */
[----:B------:R-:W3:Y:S01]  /*0040*/  LDCU UR10, c[0x0][0x360] ;  /* 0x00006c00ff0a77ac */ /* 0x000ee20008000800 */
[----:B------:R-:W4:Y:S05]  /*0050*/  LDCU UR11, c[0x0][0x364] ;  /* 0x00006c80ff0b77ac */ /* 0x000f2a0008000800 */
[----:B------:R-:W3:Y:S08]  /*0060*/  S2UR UR5, SR_CTAID.X ;  /* 0x00000000000579c3 */ /* 0x000ef00000002500 */
[----:B------:R-:W4:Y:S01]  /*0070*/  S2UR UR6, SR_CTAID.Y ;  /* 0x00000000000679c3 */ /* 0x000f220000002600 */
[----:B0-----:R-:W-:-:S06]  /*0080*/  USHF.L.U32 UR4, UR4, 0x4, URZ ;  /* 0x0000000404047899 */ /* 0x001fcc00080006ff */
[----:B------:R-:W-:Y:S01]  /*0090*/  IMAD R5, RZ, RZ, -UR4 ;  /* 0x80000004ff057e24 */ /* 0x000fe2000f8e02ff */
[----:B------:R-:W-:Y:S02]  /*00a0*/  ISETP.NE.U32.AND P2, PT, RZ, UR4, PT ;  /* 0x00000004ff007c0c */ /* 0x000fe4000bf45070 */
[----:B------:R-:W0:Y:S01]  /*00b0*/  I2F.U32.RP R0, UR4 ;  /* 0x0000000400007d06 */ /* 0x000e220008209000 */
[----:B---3--:R-:W-:Y:S02]  /*00c0*/  UIMAD UR5, UR5, UR10, URZ ;  /* 0x0000000a050572a4 */ /* 0x008fe4000f8e02ff */
[----:B----4-:R-:W-:-:S05]  /*00d0*/  UIMAD UR6, UR6, UR11, URZ ;  /* 0x0000000b060672a4 */ /* 0x010fca000f8e02ff */
[----:B0-----:R-:W0:Y:S01]  /*00e0*/  MUFU.RCP R0, R0 ;  /* 0x0000000000007308 */ /* 0x001e220000001000 */
[----:B--2---:R-:W-:Y:S01]  /*00f0*/  IADD3 R4, PT, PT, R4, UR6, RZ ;  /* 0x0000000604047c10 */ /* 0x004fe2000fffe0ff */
[----:B0-----:R-:W-:-:S06]  /*0100*/  VIADD R2, R0, 0xffffffe ;  /* 0x0ffffffe00027836 */ /* 0x001fcc0000000000 */
[----:B------:R0:W2:Y:S02]  /*0110*/  F2I.FTZ.U32.TRUNC.NTZ R3, R2 ;  /* 0x0000000200037305 */ /* 0x0000a4000021f000 */
[----:B0-----:R-:W-:Y:S02]  /*0120*/  HFMA2 R2, -RZ, RZ, 0, 0 ;  /* 0x00000000ff027431 */ /* 0x001fe400000001ff */
[----:B--2---:R-:W-:-:S04]  /*0130*/  IMAD R5, R5, R3, RZ ;  /* 0x0000000305057224 */ /* 0x004fc800078e02ff */
[----:B------:R-:W-:Y:S02]  /*0140*/  IMAD.HI.U32 R3, R3, R5, R2 ;  /* 0x0000000503037227 */ /* 0x000fe400078e0002 */
[----:B------:R-:W0:Y:S04]  /*0150*/  S2R R2, SR_TID.X ;  /* 0x0000000000027919 */ /* 0x000e280000002100 */
[----:B-1----:R-:W-:-:S04]  /*0160*/  IMAD.HI.U32 R9, R3, R6, RZ ;  /* 0x0000000603097227 */ /* 0x002fc800078e00ff */
[----:B------:R-:W-:-:S04]  /*0170*/  IMAD.MOV R3, RZ, RZ, -R9 ;  /* 0x000000ffff037224 */ /* 0x000fc800078e0a09 */
[----:B------:R-:W-:-:S05]  /*0180*/  IMAD R0, R3, UR4, R6 ;  /* 0x0000000403007c24 */ /* 0x000fca000f8e0206 */
[----:B------:R-:W-:-:S13]  /*0190*/  ISETP.GE.U32.AND P0, PT, R0, UR4, PT ;  /* 0x0000000400007c0c */ /* 0x000fda000bf06070 */
[----:B------:R-:W-:Y:S01]  /*01a0*/  @P0 IADD3 R0, PT, PT, R0, -UR4, RZ ;  /* 0x8000000400000c10 */ /* 0x000fe2000fffe0ff */
[----:B------:R-:W-:-:S03]  /*01b0*/  @P0 VIADD R9, R9, 0x1 ;  /* 0x0000000109090836 */ /* 0x000fc60000000000 */
[----:B------:R-:W-:Y:S01]  /*01c0*/  ISETP.GE.U32.AND P1, PT, R0, UR4, PT ;  /* 0x0000000400007c0c */ /* 0x000fe2000bf26070 */
[----:B0-----:R-:W-:-:S12]  /*01d0*/  VIADD R0, R2, UR5 ;  /* 0x0000000502007c36 */ /* 0x001fd80008000000 */
[----:B------:R-:W-:Y:S02]  /*01e0*/  @P1 IADD3 R9, PT, PT, R9, 0x1, RZ ;  /* 0x0000000109091810 */ /* 0x000fe40007ffe0ff */
[----:B------:R-:W-:-:S05]  /*01f0*/  @!P2 LOP3.LUT R9, RZ, UR4, RZ, 0x33, !PT ;  /* 0x00000004ff09ac12 */ /* 0x000fca000f8e33ff */
[C---:B------:R-:W-:Y:S02]  /*0200*/  IMAD R2, R9.reuse, R0, RZ ;  /* 0x0000000009027224 */ /* 0x040fe400078e02ff */
[----:B------:R-:W-:-:S05]  /*0210*/  IMAD R0, R9, R4, RZ ;  /* 0x0000000409007224 */ /* 0x000fca00078e02ff */
[----:B------:R-:W-:-:S04]  /*0220*/  VIMNMX R3, PT, PT, R2, R0, !PT ;  /* 0x0000000002037248 */ /* 0x000fc80007fe0100 */
[----:B------:R-:W-:-:S13]  /*0230*/  ISETP.GE.AND P0, PT, R3, R6, PT ;  /* 0x000000060300720c */ /* 0x000fda0003f06270 */
[----:B------:R-:W-:Y:S05]  /*0240*/  @P0 EXIT ;  /* 0x000000000000094d */ /* 0x000fea0003800000 */
[C---:B------:R-:W-:Y:S01]  /*0250*/  ISETP.GE.AND P0, PT, R9.reuse, 0x1, PT ;  /* 0x000000010900780c */ /* 0x040fe20003f06270 */
[----:B------:R-:W0:Y:S01]  /*0260*/  LDCU.64 UR8, c[0x0][0x358] ;  /* 0x00006b00ff0877ac */ /* 0x000e220008000a00 */
[C---:B------:R-:W-:Y:S01]  /*0270*/  IMAD.SHL.U32 R3, R9.reuse, 0x10, RZ ;  /* 0x0000001009037824 */ /* 0x040fe200078e00ff */
[----:B------:R-:W-:-:S10]  /*0280*/  IADD3 R4, PT, PT, R9, R2, RZ ;  /* 0x0000000209047210 */ /* 0x000fd40007ffe0ff */
[----:B------:R-:W-:Y:S05]  /*0290*/  @!P0 BRA `(.L_x_0) ;  /* 0x00000008009c8947 */ /* 0x000fea0003800000 */
[----:B------:R-:W-:Y:S01]  /*02a0*/  BSSY.RECONVERGENT B0, `(.L_x_0) ;  /* 0x00000a6000007945 */ /* 0x000fe20003800200 */
[C---:B------:R-:W-:Y:S01]  /*02b0*/  IMAD.IADD R5, R9.reuse, 0x1, R0 ;  /* 0x0000000109057824 */ /* 0x040fe200078e0200 */
[C---:B------:R-:W-:Y:S01]  /*02c0*/  IADD3 R7, PT, PT, R0.reuse, 0x1, RZ ;  /* 0x0000000100077810 */ /* 0x040fe20007ffe0ff */
[C---:B------:R-:W-:Y:S01]  /*02d0*/  IMAD R6, R9.reuse, UR5, RZ ;  /* 0x0000000509067c24 */ /* 0x040fe2000f8e02ff */
[C---:B------:R-:W-:Y:S01]  /*02e0*/  LOP3.LUT R10, R9.reuse, 0x3, RZ, 0xc0, !PT ;  /* 0x00000003090a7812 */ /* 0x040fe200078ec0ff */
[----:B------:R-:W-:Y:S01]  /*02f0*/  IMAD R8, R9, UR6, RZ ;  /* 0x0000000609087c24 */ /* 0x000fe2000f8e02ff */
[C---:B------:R-:W-:Y:S01]  /*0300*/  IADD3 R12, PT, PT, R0.reuse, 0x3, RZ ;  /* 0x00000003000c7810 */ /* 0x040fe20007ffe0ff */
[----:B------:R-:W-:Y:S01]  /*0310*/  VIADD R11, R0, 0x2 ;  /* 0x00000002000b7836 */ /* 0x000fe20000000000 */
[----:B------:R-:W1:Y:S01]  /*0320*/  LDCU UR12, c[0x0][0x390] ;  /* 0x00007200ff0c77ac */ /* 0x000e620008000800 */
[----:B------:R-:W-:-:S07]  /*0330*/  IMAD.MOV.U32 R13, RZ, RZ, R2 ;  /* 0x000000ffff0d7224 */ /* 0x000fce00078e0002 */
.L_x_9:
[----:B------:R-:W-:Y:S01]  /*0340*/  ISETP.NE.AND P0, PT, R10, RZ, PT ;  /* 0x000000ff0a00720c */ /* 0x000fe20003f05270 */
[----:B------:R-:W-:Y:S01]  /*0350*/  IMAD.MOV.U32 R21, RZ, RZ, R13 ;  /* 0x000000ffff157224 */ /* 0x000fe200078e000d */
[----:B-1----:R-:W-:Y:S01]  /*0360*/  IADD3 R23, PT, PT, -R6, R13, RZ ;  /* 0x0000000d06177210 */ /* 0x002fe20007ffe1ff */
[----:B------:R-:W-:Y:S01]  /*0370*/  IMAD.MOV.U32 R20, RZ, RZ, R0 ;  /* 0x000000ffff147224 */ /* 0x000fe200078e0000 */
[----:B------:R-:W-:Y:S02]  /*0380*/  IADD3 R13, PT, PT, R13, 0x1, RZ ;  /* 0x000000010d0d7810 */ /* 0x000fe40007ffe0ff */
[----:B------:R-:W-:Y:S01]  /*0390*/  ISETP.GE.U32.AND P2, PT, R9, 0x4, PT ;  /* 0x000000040900780c */ /* 0x000fe20003f46070 */
[----:B------:R-:W-:Y:S01]  /*03a0*/  IMAD R23, R3, R23, -R8 ;  /* 0x0000001703177224 */ /* 0x000fe200078e0a08 */
[----:B------:R-:W-:-:S05]  /*03b0*/  ISETP.GE.AND P1, PT, R13, R4, PT ;  /* 0x000000040d00720c */ /* 0x000fca0003f26270 */
[----:B0-2-4-:R-:W-:Y:S08]  /*03c0*/  @!P0 BRA `(.L_x_1) ;  /* 0x0000000000548947 */ /* 0x015ff00003800000 */
[----:B------:R-:W2:Y:S01]  /*03d0*/  LDC.64 R14, c[0x0][0x380] ;  /* 0x0000e000ff0e7b82 */ /* 0x000ea20000000a00 */
[----:B------:R-:W3:Y:S02]  /*03e0*/  LDCU UR4, c[0x0][0x390] ;  /* 0x00007200ff0477ac */ /* 0x000ee40008000800 */
[----:B---3--:R-:W-:-:S04]  /*03f0*/  IMAD R17, R21, UR4, R0 ;  /* 0x0000000415117c24 */ /* 0x008fc8000f8e0200 */
[----:B--2---:R-:W-:-:S05]  /*0400*/  IMAD.WIDE R14, R17, 0x4, R14 ;  /* 0x00000004110e7825 */ /* 0x004fca00078e020e */
[----:B0-----:R-:W2:Y:S01]  /*0410*/  LDG.E R16, desc[UR8][R14.64] ;  /* 0x000000080e107981 */ /* 0x001ea2000c1e1900 */
[----:B------:R-:W0:Y:S01]  /*0420*/  S2UR UR7, SR_CgaCtaId ;  /* 0x00000000000779c3 */ /* 0x000e220000008800 */
[----:B------:R-:W-:Y:S01]  /*0430*/  UMOV UR4, 0x400 ;  /* 0x0000040000047882 */ /* 0x000fe20000000000 */
[----:B------:R-:W-:Y:S01]  /*0440*/  IADD3 R17, PT, PT, R0, R23, RZ ;  /* 0x0000001700117210 */ /* 0x000fe20007ffe0ff */
[----:B------:R-:W-:Y:S01]  /*0450*/  IMAD.MOV.U32 R20, RZ, RZ, R7 ;  /* 0x000000ffff147224 */ /* 0x000fe200078e0007 */
[----:B------:R-:W-:Y:S01]  /*0460*/  ISETP.NE.AND P0, PT, R10, 0x1, PT ;  /* 0x000000010a00780c */ /* 0x000fe20003f05270 */
[----:B0-----:R-:W-:-:S06]  /*0470*/  ULEA UR4, UR7, UR4, 0x18 ;  /* 0x0000000407047291 */ /* 0x001fcc000f8ec0ff */
[----:B------:R-:W-:-:S05]  /*0480*/  LEA R19, R17, UR4, 0x2 ;  /* 0x0000000411137c11 */ /* 0x000fca000f8e10ff */
[----:B--2---:R2:W-:Y:S01]  /*0490*/  STS [R19], R16 ;  /* 0x0000001013007388 */ /* 0x0045e20000000800 */
[----:B------:R-:W-:Y:S05]  /*04a0*/  @!P0 BRA `(.L_x_1) ;  /* 0x00000000001c8947 */ /* 0x000fea0003800000 */
[----:B------:R-:W-:Y:S01]  /*04b0*/  ISETP.NE.AND P0, PT, R10, 0x2, PT ;  /* 0x000000020a00780c */ /* 0x000fe20003f05270 */
[----:B--2---:R-:W2:-:S12]  /*04c0*/  LDG.E R16, desc[UR8][R14.64+0x4] ;  /* 0x000004080e107981 */ /* 0x004e98000c1e1900 */
[----:B------:R-:W3:Y:S01]  /*04d0*/  @P0 LDG.E R17, desc[UR8][R14.64+0x8] ;  /* 0x000008080e110981 */ /* 0x000ee2000c1e1900 */
[----:B------:R-:W-:Y:S01]  /*04e0*/  MOV R20, R11 ;  /* 0x0000000b00147202 */ /* 0x000fe20000000f00 */
[----:B------:R-:W-:Y:S02]  /*04f0*/  @P0 IMAD.MOV.U32 R20, RZ, RZ, R12 ;  /* 0x000000ffff140224 */ /* 0x000fe400078e000c */
[----:B--2---:R4:W-:Y:S04]  /*0500*/  STS [R19+0x4], R16 ;  /* 0x0000041013007388 */ /* 0x0049e80000000800 */
[----:B---3--:R4:W-:Y:S02]  /*0510*/  @P0 STS [R19+0x8], R17 ;  /* 0x0000081113000388 */ /* 0x0089e40000000800 */
.L_x_1:
[----:B------:R-:W-:Y:S05]  /*0520*/  @!P2 BRA `(.L_x_2) ;  /* 0x0000000400f0a947 */ /* 0x000fea0003800000 */
[----:B------:R-:W-:Y:S01]  /*0530*/  IADD3 R14, PT, PT, R5, -R20, RZ ;  /* 0x80000014050e7210 */ /* 0x000fe20007ffe0ff */
[----:B------:R-:W-:Y:S01]  /*0540*/  BSSY.RECONVERGENT B1, `(.L_x_3) ;  /* 0x0000040000017945 */ /* 0x000fe20003800200 */
[----:B------:R-:W-:Y:S02]  /*0550*/  PLOP3.LUT P0, PT, PT, PT, PT, 0x80, 0x8 ;  /* 0x000000000008781c */ /* 0x000fe40003f0f070 */
[----:B------:R-:W-:-:S13]  /*0560*/  ISETP.GT.AND P2, PT, R14, 0xc, PT ;  /* 0x0000000c0e00780c */ /* 0x000fda0003f44270 */
[----:B------:R-:W-:Y:S05]  /*0570*/  @!P2 BRA `(.L_x_4) ;  /* 0x0000000000f0a947 */ /* 0x000fea0003800000 */
[----:B------:R-:W3:Y:S01]  /*0580*/  S2R R15, SR_CgaCtaId ;  /* 0x00000000000f7919 */ /* 0x000ee20000008800 */
[----:B------:R-:W-:Y:S01]  /*0590*/  MOV R22, 0x400 ;  /* 0x0000040000167802 */ /* 0x000fe20000000f00 */
[----:B------:R-:W-:Y:S01]  /*05a0*/  VIADD R25, R5, 0xfffffff4 ;  /* 0xfffffff405197836 */ /* 0x000fe20000000000 */
[----:B------:R-:W-:Y:S02]  /*05b0*/  PLOP3.LUT P0, PT, PT, PT, PT, 0x8, 0x80 ;  /* 0x000000000080781c */ /* 0x000fe40003f0e170 */
[----:B---3--:R-:W-:-:S11]  /*05c0*/  LEA R22, R15, R22, 0x18 ;  /* 0x000000160f167211 */ /* 0x008fd600078ec0ff */
.L_x_5:
[----:B------:R-:W3:Y:S01]  /*05d0*/  LDC.64 R14, c[0x0][0x380] ;  /* 0x0000e000ff0e7b82 */ /* 0x000ee20000000a00 */
[----:B012-4-:R-:W-:-:S04]  /*05e0*/  IMAD R19, R21, UR12, R20 ;  /* 0x0000000c15137c24 */ /* 0x017fc8000f8e0214 */
[----:B---3--:R-:W-:-:S05]  /*05f0*/  IMAD.WIDE R18, R19, 0x4, R14 ;  /* 0x0000000413127825 */ /* 0x008fca00078e020e */
[----:B0-----:R-:W2:Y:S04]  /*0600*/  LDG.E R17, desc[UR8][R18.64] ;  /* 0x0000000812117981 */ /* 0x001ea8000c1e1900 */
[----:B------:R-:W3:Y:S01]  /*0610*/  LDG.E R16, desc[UR8][R18.64+0x4] ;  /* 0x0000040812107981 */ /* 0x000ee2000c1e1900 */
[----:B------:R-:W-:Y:S02]  /*0620*/  IADD3 R29, PT, PT, R23, R20, RZ ;  /* 0x00000014171d7210 */ /* 0x000fe40007ffe0ff */
[----:B------:R-:W-:Y:S01]  /*0630*/  IADD3 R24, PT, PT, R20, 0x4, RZ ;  /* 0x0000000414187810 */ /* 0x000fe20007ffe0ff */
[----:B------:R-:W4:Y:S02]  /*0640*/  LDG.E R27, desc[UR8][R18.64+0x8] ;  /* 0x00000808121b7981 */ /* 0x000f24000c1e1900 */
[----:B------:R-:W-:-:S02]  /*0650*/  IMAD R26, R29, 0x4, R22 ;  /* 0x000000041d1a7824 */ /* 0x000fc400078e0216 */
[----:B------:R-:W-:Y:S01]  /*0660*/  IMAD R28, R21, UR12, R24 ;  /* 0x0000000c151c7c24 */ /* 0x000fe2000f8e0218 */
[----:B------:R-:W5:Y:S04]  /*0670*/  LDG.E R29, desc[UR8][R18.64+0xc] ;  /* 0x00000c08121d7981 */ /* 0x000f68000c1e1900 */
[----:B--2---:R-:W-:Y:S04]  /*0680*/  STS [R26], R17 ;  /* 0x000000111a007388 */ /* 0x004fe80000000800 */
[----:B---3--:R0:W-:Y:S04]  /*0690*/  STS [R26+0x4], R16 ;  /* 0x000004101a007388 */ /* 0x0081e80000000800 */
[----:B----4-:R1:W-:Y:S01]  /*06a0*/  STS [R26+0x8], R27 ;  /* 0x0000081b1a007388 */ /* 0x0103e20000000800 */
[----:B0-----:R-:W-:-:S05]  /*06b0*/  IMAD.WIDE R16, R28, 0x4, R14 ;  /* 0x000000041c107825 */ /* 0x001fca00078e020e */
[----:B------:R-:W2:Y:S01]  /*06c0*/  LDG.E R19, desc[UR8][R16.64] ;  /* 0x0000000810137981 */ /* 0x000ea2000c1e1900 */
[----:B------:R-:W-:-:S03]  /*06d0*/  IMAD.IADD R24, R23, 0x1, R24 ;  /* 0x0000000117187824 */ /* 0x000fc600078e0218 */
[----:B-----5:R0:W-:Y:S02]  /*06e0*/  STS [R26+0xc], R29 ;  /* 0x00000c1d1a007388 */ /* 0x0201e40000000800 */
[----:B------:R-:W-:Y:S02]  /*06f0*/  LEA R24, R24, R22, 0x2 ;  /* 0x0000001618187211 */ /* 0x000fe400078e10ff */
[----:B-1----:R-:W3:Y:S04]  /*0700*/  LDG.E R27, desc[UR8][R16.64+0x8] ;  /* 0x00000808101b7981 */ /* 0x002ee8000c1e1900 */
[----:B------:R-:W4:Y:S01]  /*0710*/  LDG.E R28, desc[UR8][R16.64+0x4] ;  /* 0x00000408101c7981 */ /* 0x000f22000c1e1900 */
[----:B0-----:R-:W-:-:S03]  /*0720*/  VIADD R26, R20, 0x8 ;  /* 0x00000008141a7836 */ /* 0x001fc60000000000 */
[----:B------:R-:W5:Y:S01]  /*0730*/  LDG.E R29, desc[UR8][R16.64+0xc] ;  /* 0x00000c08101d7981 */ /* 0x000f62000c1e1900 */
[----:B------:R-:W-:-:S03]  /*0740*/  IMAD R18, R21, UR12, R26 ;  /* 0x0000000c15127c24 */ /* 0x000fc6000f8e021a */
[----:B--2---:R0:W-:Y:S02]  /*0750*/  STS [R24], R19 ;  /* 0x0000001318007388 */ /* 0x0041e40000000800 */
[----:B0-----:R-:W-:-:S05]  /*0760*/  IMAD.WIDE R18, R18, 0x4, R14 ;  /* 0x0000000412127825 */ /* 0x001fca00078e020e */
[----:B------:R-:W2:Y:S04]  /*0770*/  LDG.E R17, desc[UR8][R18.64] ;  /* 0x0000000812117981 */ /* 0x000ea8000c1e1900 */
[----:B------:R-:W2:Y:S04]  /*0780*/  LDG.E R16, desc[UR8][R18.64+0x8] ;  /* 0x0000080812107981 */ /* 0x000ea8000c1e1900 */
[----:B-----5:R0:W-:Y:S04]  /*0790*/  STS [R24+0xc], R29 ;  /* 0x00000c1d18007388 */ /* 0x0201e80000000800 */
[----:B---3--:R1:W-:Y:S01]  /*07a0*/  STS [R24+0x8], R27 ;  /* 0x0000081b18007388 */ /* 0x0083e20000000800 */
[----:B0-----:R-:W-:-:S03]  /*07b0*/  IADD3 R29, PT, PT, R23, R26, RZ ;  /* 0x0000001a171d7210 */ /* 0x001fc60007ffe0ff */
[----:B----4-:R0:W-:Y:S01]  /*07c0*/  STS [R24+0x4], R28 ;  /* 0x0000041c18007388 */ /* 0x0101e20000000800 */
[----:B-1----:R-:W-:Y:S01]  /*07d0*/  IADD3 R27, PT, PT, R20, 0xc, RZ ;  /* 0x0000000c141b7810 */ /* 0x002fe20007ffe0ff */
[----:B------:R-:W-:Y:S02]  /*07e0*/  IMAD R29, R29, 0x4, R22 ;  /* 0x000000041d1d7824 */ /* 0x000fe400078e0216 */
[----:B------:R-:W3:Y:S04]  /*07f0*/  LDG.E R26, desc[UR8][R18.64+0xc] ;  /* 0x00000c08121a7981 */ /* 0x000ee8000c1e1900 */
[----:B0-----:R-:W4:Y:S04]  /*0800*/  LDG.E R28, desc[UR8][R18.64+0x4] ;  /* 0x00000408121c7981 */ /* 0x001f28000c1e1900 */
[----:B--2---:R0:W-:Y:S02]  /*0810*/  STS [R29], R17 ;  /* 0x000000111d007388 */ /* 0x0041e40000000800 */
[----:B0-----:R-:W-:-:S04]  /*0820*/  IMAD R17, R21, UR12, R27 ;  /* 0x0000000c15117c24 */ /* 0x001fc8000f8e021b */
[----:B------:R-:W-:Y:S01]  /*0830*/  IMAD.WIDE R14, R17, 0x4, R14 ;  /* 0x00000004110e7825 */ /* 0x000fe200078e020e */
[----:B------:R0:W-:Y:S04]  /*0840*/  STS [R29+0x8], R16 ;  /* 0x000008101d007388 */ /* 0x0001e80000000800 */
[----:B------:R-:W2:Y:S04]  /*0850*/  LDG.E R18, desc[UR8][R14.64] ;  /* 0x000000080e127981 */ /* 0x000ea8000c1e1900 */
[----:B------:R-:W5:Y:S04]  /*0860*/  LDG.E R24, desc[UR8][R14.64+0x4] ;  /* 0x000004080e187981 */ /* 0x000f68000c1e1900 */
[----:B0-----:R-:W5:Y:S04]  /*0870*/  LDG.E R16, desc[UR8][R14.64+0x8] ;  /* 0x000008080e107981 */ /* 0x001f68000c1e1900 */
[----:B------:R-:W5:Y:S01]  /*0880*/  LDG.E R19, desc[UR8][R14.64+0xc] ;  /* 0x00000c080e137981 */ /* 0x000f62000c1e1900 */
[----:B------:R-:W-:-:S05]  /*0890*/  IMAD.IADD R27, R23, 0x1, R27 ;  /* 0x00000001171b7824 */ /* 0x000fca00078e021b */
[----:B------:R-:W-:Y:S01]  /*08a0*/  LEA R27, R27, R22, 0x2 ;  /* 0x000000161b1b7211 */ /* 0x000fe200078e10ff */
[----:B----4-:R0:W-:Y:S01]  /*08b0*/  STS [R29+0x4], R28 ;  /* 0x0000041c1d007388 */ /* 0x0101e20000000800 */
[----:B------:R-:W-:-:S03]  /*08c0*/  VIADD R20, R20, 0x10 ;  /* 0x0000001014147836 */ /* 0x000fc60000000000 */
[----:B---3--:R0:W-:Y:S02]  /*08d0*/  STS [R29+0xc], R26 ;  /* 0x00000c1a1d007388 */ /* 0x0081e40000000800 */
[----:B------:R-:W-:Y:S02]  /*08e0*/  ISETP.GE.AND P2, PT, R20, R25, PT ;  /* 0x000000191400720c */ /* 0x000fe40003f46270 */
[----:B--2---:R0:W-:Y:S04]  /*08f0*/  STS [R27], R18 ;  /* 0x000000121b007388 */ /* 0x0041e80000000800 */
[----:B-----5:R0:W-:Y:S04]  /*0900*/  STS [R27+0x4], R24 ;  /* 0x000004181b007388 */ /* 0x0201e80000000800 */
[----:B------:R0:W-:Y:S04]  /*0910*/  STS [R27+0x8], R16 ;  /* 0x000008101b007388 */ /* 0x0001e80000000800 */
[----:B------:R0:W-:Y:S01]  /*0920*/  STS [R27+0xc], R19 ;  /* 0x00000c131b007388 */ /* 0x0001e20000000800 */
[----:B------:R-:W-:Y:S05]  /*0930*/  @!P2 BRA `(.L_x_5) ;  /* 0xfffffffc0024a947 */ /* 0x000fea000383ffff */
.L_x_4:
[----:B01----:R-:W-:Y:S05]  /*0940*/  BSYNC.RECONVERGENT B1 ;  /* 0x0000000000017941 */ /* 0x003fea0003800200 */
.L_x_3:
[----:B------:R-:W-:Y:S01]  /*0950*/  IADD3 R14, PT, PT, R5, -R20, RZ ;  /* 0x80000014050e7210 */ /* 0x000fe20007ffe0ff */
[----:B------:R-:W-:Y:S03]  /*0960*/  BSSY.RECONVERGENT B1, `(.L_x_6) ;  /* 0x0000023000017945 */ /* 0x000fe60003800200 */
[----:B------:R-:W-:-:S13]  /*0970*/  ISETP.GT.AND P2, PT, R14, 0x4, PT ;  /* 0x000000040e00780c */ /* 0x000fda0003f44270 */
[----:B------:R-:W-:Y:S05]  /*0980*/  @!P2 BRA `(.L_x_7) ;  /* 0x000000000080a947 */ /* 0x000fea0003800000 */
[----:B--2-4-:R-:W0:Y:S01]  /*0990*/  LDC.64 R16, c[0x0][0x380] ;  /* 0x0000e000ff107b82 */ /* 0x014e220000000a00 */
[----:B------:R-:W1:Y:S02]  /*09a0*/  LDCU UR13, c[0x0][0x390] ;  /* 0x00007200ff0d77ac */ /* 0x000e640008000800 */
[----:B-1----:R-:W-:-:S04]  /*09b0*/  IMAD R15, R21, UR13, R20 ;  /* 0x0000000d150f7c24 */ /* 0x002fc8000f8e0214 */
[----:B0-----:R-:W-:-:S05]  /*09c0*/  IMAD.WIDE R14, R15, 0x4, R16 ;  /* 0x000000040f0e7825 */ /* 0x001fca00078e0210 */
[----:B------:R-:W2:Y:S01]  /*09d0*/  LDG.E R19, desc[UR8][R14.64] ;  /* 0x000000080e137981 */ /* 0x000ea2000c1e1900 */
[----:B------:R-:W0:Y:S01]  /*09e0*/  S2UR UR7, SR_CgaCtaId ;  /* 0x00000000000779c3 */ /* 0x000e220000008800 */
[----:B------:R-:W-:Y:S01]  /*09f0*/  UMOV UR4, 0x400 ;  /* 0x0000040000047882 */ /* 0x000fe20000000000 */
[----:B------:R-:W-:Y:S01]  /*0a00*/  VIADD R18, R20, 0x4 ;  /* 0x0000000414127836 */ /* 0x000fe20000000000 */
[----:B------:R-:W-:Y:S01]  /*0a10*/  IADD3 R22, PT, PT, R23, R20, RZ ;  /* 0x0000001417167210 */ /* 0x000fe20007ffe0ff */
[----:B------:R-:W3:Y:S02]  /*0a20*/  LDG.E R27, desc[UR8][R14.64+0x8] ;  /* 0x000008080e1b7981 */ /* 0x000ee4000c1e1900 */
[----:B------:R-:W-:Y:S02]  /*0a30*/  IMAD R25, R21, UR13, R18 ;  /* 0x0000000d15197c24 */ /* 0x000fe4000f8e0212 */
[----:B------:R-:W4:Y:S02]  /*0a40*/  LDG.E R29, desc[UR8][R14.64+0xc] ;  /* 0x00000c080e1d7981 */ /* 0x000f24000c1e1900 */
[----:B------:R-:W-:-:S02]  /*0a50*/  IMAD.WIDE R16, R25, 0x4, R16 ;  /* 0x0000000419107825 */ /* 0x000fc400078e0210 */
[----:B------:R-:W5:Y:S04]  /*0a60*/  LDG.E R25, desc[UR8][R14.64+0x4] ;  /* 0x000004080e197981 */ /* 0x000f68000c1e1900 */
[----:B------:R-:W4:Y:S04]  /*0a70*/  LDG.E R24, desc[UR8][R16.64] ;  /* 0x0000000810187981 */ /* 0x000f28000c1e1900 */
[----:B------:R-:W4:Y:S01]  /*0a80*/  LDG.E R26, desc[UR8][R16.64+0x4] ;  /* 0x00000408101a7981 */ /* 0x000f22000c1e1900 */
[----:B0-----:R-:W-:-:S03]  /*0a90*/  ULEA UR4, UR7, UR4, 0x18 ;  /* 0x0000000407047291 */ /* 0x001fc6000f8ec0ff */
[----:B------:R-:W4:Y:S03]  /*0aa0*/  LDG.E R28, desc[UR8][R16.64+0x8] ;  /* 0x00000808101c7981 */ /* 0x000f26000c1e1900 */
[----:B------:R-:W-:-:S05]  /*0ab0*/  LEA R22, R22, UR4, 0x2 ;  /* 0x0000000416167c11 */ /* 0x000fca000f8e10ff */
[----:B--2---:R0:W-:Y:S04]  /*0ac0*/  STS [R22], R19 ;  /* 0x0000001316007388 */ /* 0x0041e80000000800 */
[----:B0-----:R-:W2:Y:S01]  /*0ad0*/  LDG.E R19, desc[UR8][R16.64+0xc] ;  /* 0x00000c0810137981 */ /* 0x001ea2000c1e1900 */
[----:B------:R-:W-:-:S05]  /*0ae0*/  IMAD.IADD R18, R23, 0x1, R18 ;  /* 0x0000000117127824 */ /* 0x000fca00078e0212 */
[----:B------:R-:W-:Y:S01]  /*0af0*/  LEA R18, R18, UR4, 0x2 ;  /* 0x0000000412127c11 */ /* 0x000fe2000f8e10ff */
[----:B-----5:R0:W-:Y:S04]  /*0b00*/  STS [R22+0x4], R25 ;  /* 0x0000041916007388 */ /* 0x0201e80000000800 */
[----:B---3--:R0:W-:Y:S04]  /*0b10*/  STS [R22+0x8], R27 ;  /* 0x0000081b16007388 */ /* 0x0081e80000000800 */
[----:B----4-:R0:W-:Y:S04]  /*0b20*/  STS [R22+0xc], R29 ;  /* 0x00000c1d16007388 */ /* 0x0101e80000000800 */
[----:B------:R0:W-:Y:S04]  /*0b30*/  STS [R18], R24 ;  /* 0x0000001812007388 */ /* 0x0001e80000000800 */
[----:B------:R0:W-:Y:S04]  /*0b40*/  STS [R18+0x4], R26 ;  /* 0x0000041a12007388 */ /* 0x0001e80000000800 */
[----:B------:R0:W-:Y:S01]  /*0b50*/  STS [R18+0x8], R28 ;  /* 0x0000081c12007388 */ /* 0x0001e20000000800 */
[----:B------:R-:W-:-:S02]  /*0b60*/  PLOP3.LUT P0, PT, PT, PT, PT, 0x8, 0x80 ;  /* 0x000000000080781c */ /* 0x000fc40003f0e170 */
[----:B------:R-:W-:Y:S01]  /*0b70*/  IADD3 R20, PT, PT, R20, 0x8, RZ ;  /* 0x0000000814147810 */ /* 0x000fe20007ffe0ff */
[----:B--2---:R0:W-:Y:S10]  /*0b80*/  STS [R18+0xc], R19 ;  /* 0x00000c1312007388 */ /* 0x0041f40000000800 */
.L_x_7:
[----:B------:R-:W-:Y:S05]  /*0b90*/  BSYNC.RECONVERGENT B1 ;  /* 0x0000000000017941 */ /* 0x000fea0003800200 */
.L_x_6:
[----:B------:R-:W-:Y:S01]  /*0ba0*/  ISETP.LT.OR P0, PT, R20, R5, P0 ;  /* 0x000000051400720c */ /* 0x000fe20000701670 */
[----:B------:R-:W-:-:S12]  /*0bb0*/  BSSY.RECONVERGENT B1, `(.L_x_2) ;  /* 0x0000013000017945 */ /* 0x000fd80003800200 */
[----:B------:R-:W-:Y:S05]  /*0bc0*/  @!P0 BRA `(.L_x_8) ;  /* 0x0000000000448947 */ /* 0x000fea0003800000 */
[----:B------:R-:W1:Y:S01]  /*0bd0*/  LDC.64 R14, c[0x0][0x380] ;  /* 0x0000e000ff0e7b82 */ /* 0x000e620000000a00 */
[----:B------:R-:W4:Y:S02]  /*0be0*/  LDCU UR4, c[0x0][0x390] ;  /* 0x00007200ff0477ac */ /* 0x000f240008000800 */
[----:B----4-:R-:W-:-:S04]  /*0bf0*/  IMAD R17, R21, UR4, R20 ;  /* 0x0000000415117c24 */ /* 0x010fc8000f8e0214 */
[----:B-1----:R-:W-:-:S05]  /*0c00*/  IMAD.WIDE R14, R17, 0x4, R14 ;  /* 0x00000004110e7825 */ /* 0x002fca00078e020e */
[----:B--2---:R-:W2:Y:S04]  /*0c10*/  LDG.E R16, desc[UR8][R14.64] ;  /* 0x000000080e107981 */ /* 0x004ea8000c1e1900 */
[----:B0-----:R-:W3:Y:S04]  /*0c20*/  LDG.E R18, desc[UR8][R14.64+0x4] ;  /* 0x000004080e127981 */ /* 0x001ee8000c1e1900 */
[----:B------:R-:W4:Y:S04]  /*0c30*/  LDG.E R22, desc[UR8][R14.64+0x8] ;  /* 0x000008080e167981 */ /* 0x000f28000c1e1900 */
[----:B------:R-:W5:Y:S01]  /*0c40*/  LDG.E R24, desc[UR8][R14.64+0xc] ;  /* 0x00000c080e187981 */ /* 0x000f62000c1e1900 */
[----:B------:R-:W0:Y:S01]  /*0c50*/  S2UR UR7, SR_CgaCtaId ;  /* 0x00000000000779c3 */ /* 0x000e220000008800 */
[----:B------:R-:W-:Y:S01]  /*0c60*/  UMOV UR4, 0x400 ;  /* 0x0000040000047882 */ /* 0x000fe20000000000 */
[----:B------:R-:W-:Y:S01]  /*0c70*/  IMAD.IADD R23, R23, 0x1, R20 ;  /* 0x0000000117177824 */ /* 0x000fe200078e0214 */
[----:B0-----:R-:W-:-:S06]  /*0c80*/  ULEA UR4, UR7, UR4, 0x18 ;  /* 0x0000000407047291 */ /* 0x001fcc000f8ec0ff */
[----:B------:R-:W-:-:S05]  /*0c90*/  LEA R23, R23, UR4, 0x2 ;  /* 0x0000000417177c11 */ /* 0x000fca000f8e10ff */
[----:B--2---:R1:W-:Y:S04]  /*0ca0*/  STS [R23], R16 ;  /* 0x0000001017007388 */ /* 0x0043e80000000800 */
[----:B---3--:R1:W-:Y:S04]  /*0cb0*/  STS [R23+0x4], R18 ;  /* 0x0000041217007388 */ /* 0x0083e80000000800 */
[----:B----4-:R1:W-:Y:S04]  /*0cc0*/  STS [R23+0x8], R22 ;  /* 0x0000081617007388 */ /* 0x0103e80000000800 */
[----:B-----5:R1:W-:Y:S02]  /*0cd0*/  STS [R23+0xc], R24 ;  /* 0x00000c1817007388 */ /* 0x0203e40000000800 */
.L_x_8:
[----:B------:R-:W-:Y:S05]  /*0ce0*/  BSYNC.RECONVERGENT B1 ;  /* 0x0000000000017941 */ /* 0x000fea0003800200 */
.L_x_2:
[----:B------:R-:W-:Y:S05]  /*0cf0*/  @!P1 BRA `(.L_x_9) ;  /* 0xfffffff400909947 */ /* 0x000fea000383ffff */
[----:B01----:R-:W-:Y:S05]  /*0d00*/  BSYNC.RECONVERGENT B0 ;  /* 0x0000000000007941 */ /* 0x003fea0003800200 */
.L_x_0:
[----:B------:R-:W-:Y:S01]  /*0d10*/  BAR.SYNC.DEFER_BLOCKING 0x0 ;  /* 0x0000000000007b1d */ /* 0x000fe20000010000 */
[----:B------:R-:W-:-:S13]  /*0d20*/  ISETP.GE.AND P0, PT, R9, 0x1, PT ;  /* 0x000000010900780c */ /* 0x000fda0003f06270 */
[----:B0-----:R-:W-:Y:S05]  /*0d30*/  @!P0 EXIT ;  /* 0x000000000000894d */ /* 0x001fea0003800000 */
[----:B------:R-:W0:Y:S01]  /*0d40*/  LDCU UR4, c[0x0][0x390] ;  /* 0x00007200ff0477ac */ /* 0x000e220008000800 */
[C---:B------:R-:W-:Y:S01]  /*0d50*/  IADD3 R5, PT, PT, R9.reuse, R0, RZ ;  /* 0x0000000009057210 */ /* 0x040fe20007ffe0ff */
[C---:B------:R-:W-:Y:S02]  /*0d60*/  IMAD R7, R9.reuse, UR5, RZ ;  /* 0x0000000509077c24 */ /* 0x040fe4000f8e02ff */
[----:B------:R-:W-:Y:S01]  /*0d70*/  IMAD R6, R9, UR6, RZ ;  /* 0x0000000609067c24 */ /* 0x000fe2000f8e02ff */
[----:B0-----:R-:W-:-:S12]  /*0d80*/  UIADD3 UR4, UPT, UPT, UR4, -0x1, URZ ;  /* 0xffffffff04047890 */ /* 0x001fd8000fffe0ff */
.L_x_24:
[----:B0-----:R-:W0:Y:S01]  /*0d90*/  LDC R12, c[0x0][0x390] ;  /* 0x0000e400ff0c7b82 */ /* 0x001e220000000800 */
[----:B----4-:R-:W1:Y:S01]  /*0da0*/  I2F.U32.RP R17, UR10 ;  /* 0x0000000a00117d06 */ /* 0x010e620008209000 */
[C---:B------:R-:W-:Y:S01]  /*0db0*/  IADD3 R13, PT, PT, R2.reuse, UR4, RZ ;  /* 0x00000004020d7c10 */ /* 0x040fe2000fffe0ff */
[C---:B------:R-:W-:Y:S01]  /*0dc0*/  IMAD.IADD R20, R2.reuse, 0x1, -R7 ;  /* 0x0000000102147824 */ /* 0x040fe200078e0a07 */
[----:B------:R-:W-:Y:S01]  /*0dd0*/  IADD3 R9, PT, PT, R2, 0x1, RZ ;  /* 0x0000000102097810 */ /* 0x000fe20007ffe0ff */
[----:B------:R-:W-:Y:S04]  /*0de0*/  BSSY.RECONVERGENT B0, `(.L_x_10) ;  /* 0x000015f000007945 */ /* 0x000fe80003800200 */
[----:B-1----:R-:W1:Y:S01]  /*0df0*/  MUFU.RCP R17, R17 ;  /* 0x0000001100117308 */ /* 0x002e620000001000 */
[----:B0-----:R-:W-:-:S07]  /*0e00*/  IABS R8, R12 ;  /* 0x0000000c00087213 */ /* 0x001fce0000000000 */
[----:B--2---:R-:W0:Y:S01]  /*0e10*/  I2F.RP R16, R8 ;  /* 0x0000000800107306 */ /* 0x004e220000209400 */
[----:B-1----:R-:W-:-:S07]  /*0e20*/  IADD3 R14, PT, PT, R17, 0xffffffe, RZ ;  /* 0x0ffffffe110e7810 */ /* 0x002fce0007ffe0ff */
[----:B------:R1:W2:Y:S08]  /*0e30*/  F2I.FTZ.U32.TRUNC.NTZ R15, R14 ;  /* 0x0000000e000f7305 */ /* 0x0002b0000021f000 */
[----:B0-----:R-:W0:Y:S01]  /*0e40*/  MUFU.RCP R16, R16 ;  /* 0x0000001000107308 */ /* 0x001e220000001000 */
[----:B-1----:R-:W-:Y:S02]  /*0e50*/  IMAD.MOV.U32 R14, RZ, RZ, RZ ;  /* 0x000000ffff0e7224 */ /* 0x002fe400078e00ff */
[----:B--2---:R-:W-:-:S02]  /*0e60*/  IMAD.MOV R18, RZ, RZ, -R15 ;  /* 0x000000ffff127224 */ /* 0x004fc400078e0a0f */
[----:B0-----:R-:W-:Y:S01]  /*0e70*/  VIADD R10, R16, 0xffffffe ;  /* 0x0ffffffe100a7836 */ /* 0x001fe20000000000 */
[----:B------:R-:W-:-:S03]  /*0e80*/  IABS R16, R13 ;  /* 0x0000000d00107213 */ /* 0x000fc60000000000 */
[----:B------:R0:W1:Y:S02]  /*0e90*/  F2I.FTZ.U32.TRUNC.NTZ R11, R10 ;  /* 0x0000000a000b7305 */ /* 0x000064000021f000 */
[----:B0-----:R-:W-:Y:S02]  /*0ea0*/  IMAD.MOV.U32 R10, RZ, RZ, RZ ;  /* 0x000000ffff0a7224 */ /* 0x001fe400078e00ff */
[----:B-1----:R-:W-:-:S04]  /*0eb0*/  IMAD.MOV R19, RZ, RZ, -R11 ;  /* 0x000000ffff137224 */ /* 0x002fc800078e0a0b */
[----:B------:R-:W-:Y:S01]  /*0ec0*/  IMAD R17, R19, R8, RZ ;  /* 0x0000000813117224 */ /* 0x000fe200078e02ff */
[----:B------:R-:W-:-:S03]  /*0ed0*/  IABS R19, R9 ;  /* 0x0000000900137213 */ /* 0x000fc60000000000 */
[----:B------:R-:W-:Y:S01]  /*0ee0*/  IMAD.HI.U32 R10, R11, R17, R10 ;  /* 0x000000110b0a7227 */ /* 0x000fe200078e000a */
[----:B------:R-:W-:-:S03]  /*0ef0*/  MOV R17, R16 ;  /* 0x0000001000117202 */ /* 0x000fc60000000f00 */
[----:B------:R-:W-:-:S04]  /*0f00*/  IMAD R11, R18, UR10, RZ ;  /* 0x0000000a120b7c24 */ /* 0x000fc8000f8e02ff */
[----:B------:R-:W-:-:S04]  /*0f10*/  IMAD.HI.U32 R15, R15, R11, R14 ;  /* 0x0000000b0f0f7227 */ /* 0x000fc800078e000e */
[----:B------:R-:W-:-:S04]  /*0f20*/  IMAD.HI.U32 R11, R10, R17, RZ ;  /* 0x000000110a0b7227 */ /* 0x000fc800078e00ff */
[----:B------:R-:W-:Y:S01]  /*0f30*/  IMAD.HI.U32 R14, R10, R19, RZ ;  /* 0x000000130a0e7227 */ /* 0x000fe200078e00ff */
[----:B------:R-:W-:-:S03]  /*0f40*/  IADD3 R16, PT, PT, -R11, RZ, RZ ;  /* 0x000000ff0b107210 */ /* 0x000fc60007ffe1ff */
[----:B------:R-:W-:Y:S02]  /*0f50*/  IMAD.MOV R14, RZ, RZ, -R14 ;  /* 0x000000ffff0e7224 */ /* 0x000fe400078e0a0e */
[----:B------:R-:W-:-:S04]  /*0f60*/  IMAD.HI.U32 R11, R15, R2, RZ ;  /* 0x000000020f0b7227 */ /* 0x000fc800078e00ff */
[C---:B------:R-:W-:Y:S01]  /*0f70*/  IMAD R15, R8.reuse, R16, R17 ;  /* 0x00000010080f7224 */ /* 0x040fe200078e0211 */
[----:B------:R-:W-:Y:S01]  /*0f80*/  IADD3 R11, PT, PT, -R11, RZ, RZ ;  /* 0x000000ff0b0b7210 */ /* 0x000fe20007ffe1ff */
[C---:B------:R-:W-:Y:S01]  /*0f90*/  IMAD R17, R8.reuse, R14, R19 ;  /* 0x0000000e08117224 */ /* 0x040fe200078e0213 */
[----:B------:R-:W-:Y:S02]  /*0fa0*/  LOP3.LUT R14, RZ, R12, RZ, 0x33, !PT ;  /* 0x0000000cff0e7212 */ /* 0x000fe400078e33ff */
[C---:B------:R-:W-:Y:S01]  /*0fb0*/  ISETP.GT.U32.AND P1, PT, R8.reuse, R15, PT ;  /* 0x0000000f0800720c */ /* 0x040fe20003f24070 */
[----:B------:R-:W-:Y:S01]  /*0fc0*/  IMAD R11, R11, UR10, R2 ;  /* 0x0000000a0b0b7c24 */ /* 0x000fe2000f8e0202 */
[----:B------:R-:W-:-:S04]  /*0fd0*/  ISETP.GT.U32.AND P2, PT, R8, R17, PT ;  /* 0x000000110800720c */ /* 0x000fc80003f44070 */
[----:B------:R-:W-:-:S07]  /*0fe0*/  ISETP.GE.U32.AND P0, PT, R11, UR10, PT ;  /* 0x0000000a0b007c0c */ /* 0x000fce000bf06070 */
[----:B------:R-:W-:Y:S01]  /*0ff0*/  @!P1 IMAD.IADD R15, R15, 0x1, -R8 ;  /* 0x000000010f0f9824 */ /* 0x000fe200078e0a08 */
[----:B------:R-:W-:Y:S02]  /*1000*/  ISETP.GE.AND P1, PT, R9, RZ, PT ;  /* 0x000000ff0900720c */ /* 0x000fe40003f26270 */
[----:B------:R-:W-:Y:S02]  /*1010*/  @!P2 IADD3 R17, PT, PT, R17, -R8, RZ ;  /* 0x800000081111a210 */ /* 0x000fe40007ffe0ff */
[C---:B------:R-:W-:Y:S01]  /*1020*/  ISETP.GT.U32.AND P4, PT, R8.reuse, R15, PT ;  /* 0x0000000f0800720c */ /* 0x040fe20003f84070 */
[----:B------:R-:W-:Y:S01]  /*1030*/  @P0 VIADD R11, R11, -UR10 ;  /* 0x8000000a0b0b0c36 */ /* 0x000fe20008000000 */
[----:B------:R-:W-:Y:S02]  /*1040*/  ISETP.GT.U32.AND P5, PT, R8, R17, PT ;  /* 0x000000110800720c */ /* 0x000fe40003fa4070 */
[----:B------:R-:W-:Y:S02]  /*1050*/  ISETP.GE.AND P2, PT, R13, RZ, PT ;  /* 0x000000ff0d00720c */ /* 0x000fe40003f46270 */
[----:B------:R-:W-:-:S02]  /*1060*/  ISETP.GE.U32.AND P3, PT, R11, UR10, PT ;  /* 0x0000000a0b007c0c */ /* 0x000fc4000bf66070 */
[----:B------:R-:W-:Y:S02]  /*1070*/  ISETP.NE.U32.AND P0, PT, RZ, UR10, PT ;  /* 0x0000000aff007c0c */ /* 0x000fe4000bf05070 */
[----:B------:R-:W-:-:S03]  /*1080*/  MOV R13, R0 ;  /* 0x00000000000d7202 */ /* 0x000fc60000000f00 */
[----:B------:R-:W-:Y:S02]  /*1090*/  @!P4 IADD3 R15, PT, PT, R15, -R8, RZ ;  /* 0x800000080f0fc210 */ /* 0x000fe40007ffe0ff */
[----:B------:R-:W-:Y:S01]  /*10a0*/  @!P5 IMAD.IADD R17, R17, 0x1, -R8 ;  /* 0x000000011111d824 */ /* 0x000fe200078e0a08 */
[----:B------:R-:W-:Y:S02]  /*10b0*/  ISETP.NE.AND P4, PT, R12, RZ, PT ;  /* 0x000000ff0c00720c */ /* 0x000fe40003f85270 */
[----:B------:R-:W-:Y:S01]  /*10c0*/  @!P2 IMAD.MOV R15, RZ, RZ, -R15 ;  /* 0x000000ffff0fa224 */ /* 0x000fe200078e0a0f */
[----:B------:R-:W-:Y:S02]  /*10d0*/  @P3 IADD3 R11, PT, PT, R11, -UR10, RZ ;  /* 0x8000000a0b0b3c10 */ /* 0x000fe4000fffe0ff */
[----:B------:R-:W-:Y:S02]  /*10e0*/  @!P1 IADD3 R17, PT, PT, -R17, RZ, RZ ;  /* 0x000000ff11119210 */ /* 0x000fe40007ffe1ff */
[C---:B------:R-:W-:Y:S01]  /*10f0*/  SEL R12, R14.reuse, R15, !P4 ;  /* 0x0000000f0e0c7207 */ /* 0x040fe20006000000 */
[----:B------:R-:W-:Y:S01]  /*1100*/  IMAD R15, R3, R20, RZ ;  /* 0x00000014030f7224 */ /* 0x000fe200078e02ff */
[----:B------:R-:W-:-:S02]  /*1110*/  SEL R14, R14, R17, !P4 ;  /* 0x000000110e0e7207 */ /* 0x000fc40006000000 */
[----:B------:R-:W-:Y:S02]  /*1120*/  IADD3 R18, PT, PT, -R7, R12, RZ ;  /* 0x0000000c07127210 */ /* 0x000fe40007ffe1ff */
[----:B------:R-:W-:Y:S01]  /*1130*/  @!P0 LOP3.LUT R11, RZ, UR10, RZ, 0x33, !PT ;  /* 0x0000000aff0b8c12 */ /* 0x000fe2000f8e33ff */
[----:B------:R-:W-:Y:S02]  /*1140*/  IMAD.IADD R16, R14, 0x1, -R7 ;  /* 0x000000010e107824 */ /* 0x000fe400078e0a07 */
[----:B------:R-:W-:Y:S01]  /*1150*/  IMAD R18, R3, R18, RZ ;  /* 0x0000001203127224 */ /* 0x000fe200078e02ff */
[----:B------:R-:W-:Y:S01]  /*1160*/  ISETP.NE.AND P0, PT, R11, RZ, PT ;  /* 0x000000ff0b00720c */ /* 0x000fe20003f05270 */
[----:B------:R-:W-:-:S12]  /*1170*/  IMAD R19, R3, R16, RZ ;  /* 0x0000001003137224 */ /* 0x000fd800078e02ff */
.L_x_23:
[----:B0-----:R-:W0:Y:S01]  /*1180*/  LDC R21, c[0x0][0x390] ;  /* 0x0000e400ff157b82 */ /* 0x001e220000000800 */
[----:B------:R-:W-:Y:S01]  /*1190*/  IADD3 R23, PT, PT, R13, UR4, RZ ;  /* 0x000000040d177c10 */ /* 0x000fe2000fffe0ff */
[----:B------:R-:W-:Y:S01]  /*11a0*/  HFMA2 R16, -RZ, RZ, 0, 0 ;  /* 0x00000000ff107431 */ /* 0x000fe200000001ff */
[----:B------:R-:W-:Y:S04]  /*11b0*/  BSSY.RECONVERGENT B1, `(.L_x_11) ;  /* 0x0000112000017945 */ /* 0x000fe80003800200 */
[----:B------:R-:W-:Y:S01]  /*11c0*/  BSSY.RELIABLE B2, `(.L_x_12) ;  /* 0x0000064000027945 */ /* 0x000fe20003800100 */
[----:B------:R-:W-:-:S05]  /*11d0*/  IABS R25, R23 ;  /* 0x0000001700197213 */ /* 0x000fca0000000000 */
[----:B------:R-:W-:Y:S01]  /*11e0*/  IMAD.HI.U32 R20, R10, R25, RZ ;  /* 0x000000190a147227 */ /* 0x000fe200078e00ff */
[----:B0-----:R-:W-:-:S04]  /*11f0*/  IABS R24, R21 ;  /* 0x0000001500187213 */ /* 0x001fc80000000000 */
[----:B------:R-:W0:Y:S08]  /*1200*/  I2F.RP R22, R24 ;  /* 0x0000001800167306 */ /* 0x000e300000209400 */
[----:B0-----:R-:W0:Y:S02]  /*1210*/  MUFU.RCP R22, R22 ;  /* 0x0000001600167308 */ /* 0x001e240000001000 */
[----:B0-----:R-:W-:-:S02]  /*1220*/  VIADD R17, R22, 0xffffffe ;  /* 0x0ffffffe16117836 */ /* 0x001fc40000000000 */
[----:B------:R-:W-:-:S04]  /*1230*/  IMAD.IADD R22, R13, 0x1, -R6 ;  /* 0x000000010d167824 */ /* 0x000fc800078e0a06 */
[----:B------:R-:W0:Y:S02]  /*1240*/  F2I.FTZ.U32.TRUNC.NTZ R17, R17 ;  /* 0x0000001100117305 */ /* 0x000e24000021f000 */
[----:B0-----:R-:W-:-:S04]  /*1250*/  IMAD.MOV R27, RZ, RZ, -R17 ;  /* 0x000000ffff1b7224 */ /* 0x001fc800078e0a11 */
[----:B------:R-:W-:-:S04]  /*1260*/  IMAD R27, R27, R24, RZ ;  /* 0x000000181b1b7224 */ /* 0x000fc800078e02ff */
[----:B------:R-:W-:-:S04]  /*1270*/  IMAD.HI.U32 R10, R17, R27, R16 ;  /* 0x0000001b110a7227 */ /* 0x000fc800078e0010 */
[----:B------:R-:W-:Y:S01]  /*1280*/  IMAD.MOV R16, RZ, RZ, -R20 ;  /* 0x000000ffff107224 */ /* 0x000fe200078e0a14 */
[----:B------:R-:W-:Y:S02]  /*1290*/  MOV R20, R13 ;  /* 0x0000000d00147202 */ /* 0x000fe40000000f00 */
[----:B------:R-:W-:Y:S01]  /*12a0*/  IADD3 R13, PT, PT, R13, 0x1, RZ ;  /* 0x000000010d0d7810 */ /* 0x000fe20007ffe0ff */
[----:B------:R-:W-:-:S03]  /*12b0*/  IMAD R25, R24, R16, R25 ;  /* 0x0000001018197224 */ /* 0x000fc600078e0219 */
[----:B------:R-:W-:Y:S02]  /*12c0*/  IABS R17, R13 ;  /* 0x0000000d00117213 */ /* 0x000fe40000000000 */
[----:B------:R-:W-:Y:S02]  /*12d0*/  ISETP.GT.U32.AND P1, PT, R8, R25, PT ;  /* 0x000000190800720c */ /* 0x000fe40003f24070 */
[----:B------:R-:W-:Y:S01]  /*12e0*/  ISETP.GE.AND P4, PT, R13, RZ, PT ;  /* 0x000000ff0d00720c */ /* 0x000fe20003f86270 */
[----:B------:R-:W-:-:S05]  /*12f0*/  IMAD.HI.U32 R16, R10, R17, RZ ;  /* 0x000000110a107227 */ /* 0x000fca00078e00ff */
[----:B------:R-:W-:-:S05]  /*1300*/  IADD3 R16, PT, PT, -R16, RZ, RZ ;  /* 0x000000ff10107210 */ /* 0x000fca0007ffe1ff */
[--C-:B------:R-:W-:Y:S02]  /*1310*/  @!P1 IMAD.IADD R25, R25, 0x1, -R24.reuse ;  /* 0x0000000119199824 */ /* 0x100fe400078e0a18 */
[----:B------:R-:W-:Y:S01]  /*1320*/  IMAD R17, R24, R16, R17 ;  /* 0x0000001018117224 */ /* 0x000fe200078e0211 */
[----:B------:R-:W-:Y:S02]  /*1330*/  LOP3.LUT R16, RZ, R21, RZ, 0x33, !PT ;  /* 0x00000015ff107212 */ /* 0x000fe400078e33ff */
[----:B------:R-:W-:Y:S01]  /*1340*/  ISETP.GT.U32.AND P1, PT, R8, R25, PT ;  /* 0x000000190800720c */ /* 0x000fe20003f24070 */
[----:B------:R-:W-:-:S05]  /*1350*/  IMAD.MOV.U32 R8, RZ, RZ, R24 ;  /* 0x000000ffff087224 */ /* 0x000fca00078e0018 */
[----:B------:R-:W-:-:S07]  /*1360*/  ISETP.GT.U32.AND P2, PT, R8, R17, PT ;  /* 0x000000110800720c */ /* 0x000fce0003f44070 */
[----:B------:R-:W-:Y:S01]  /*1370*/  @!P1 IMAD.IADD R25, R25, 0x1, -R24 ;  /* 0x0000000119199824 */ /* 0x000fe200078e0a18 */
[----:B------:R-:W-:-:S05]  /*1380*/  ISETP.NE.AND P1, PT, R21, RZ, PT ;  /* 0x000000ff1500720c */ /* 0x000fca0003f25270 */
[----:B------:R-:W-:Y:S02]  /*1390*/  @!P2 IADD3 R17, PT, PT, R17, -R24, RZ ;  /* 0x800000181111a210 */ /* 0x000fe40007ffe0ff */
[----:B------:R-:W-:Y:S02]  /*13a0*/  ISETP.GE.AND P2, PT, R23, RZ, PT ;  /* 0x000000ff1700720c */ /* 0x000fe40003f46270 */
[----:B------:R-:W-:-:S11]  /*13b0*/  ISETP.GT.U32.AND P3, PT, R8, R17, PT ;  /* 0x000000110800720c */ /* 0x000fd60003f64070 */
[----:B------:R-:W-:Y:S02]  /*13c0*/  @!P2 IMAD.MOV R25, RZ, RZ, -R25 ;  /* 0x000000ffff19a224 */ /* 0x000fe400078e0a19 */
[----:B------:R-:W-:-:S03]  /*13d0*/  @!P3 IADD3 R17, PT, PT, R17, -R24, RZ ;  /* 0x800000181111b210 */ /* 0x000fc60007ffe0ff */
[----:B------:R-:W-:Y:S02]  /*13e0*/  SEL R23, R16, R25, !P1 ;  /* 0x0000001910177207 */ /* 0x000fe40004800000 */
[----:B------:R-:W-:-:S03]  /*13f0*/  @!P4 IADD3 R17, PT, PT, -R17, RZ, RZ ;  /* 0x000000ff1111c210 */ /* 0x000fc60007ffe1ff */
[----:B------:R-:W-:Y:S01]  /*1400*/  IMAD.IADD R24, R23, 0x1, -R6 ;  /* 0x0000000117187824 */ /* 0x000fe200078e0a06 */
[----:B------:R-:W-:-:S04]  /*1410*/  SEL R25, R16, R17, !P1 ;  /* 0x0000001110197207 */ /* 0x000fc80004800000 */
[----:B------:R-:W-:Y:S01]  /*1420*/  IADD3 R26, PT, PT, -R6, R25, RZ ;  /* 0x00000019061a7210 */ /* 0x000fe20007ffe1ff */
[----:B------:R-:W-:Y:S06]  /*1430*/  @P0 BRA `(.L_x_13) ;  /* 0x0000000000f00947 */ /* 0x000fec0003800000 */
[----:B------:R-:W0:Y:S01]  /*1440*/  I2F.U32.RP R27, UR11 ;  /* 0x0000000b001b7d06 */ /* 0x000e220008209000 */
[----:B------:R-:W-:-:S07]  /*1450*/  ISETP.NE.U32.AND P2, PT, RZ, UR11, PT ;  /* 0x0000000bff007c0c */ /* 0x000fce000bf45070 */
[----:B0-----:R-:W0:Y:S02]  /*1460*/  MUFU.RCP R27, R27 ;  /* 0x0000001b001b7308 */ /* 0x001e240000001000 */
[----:B0-----:R-:W-:-:S06]  /*1470*/  VIADD R16, R27, 0xffffffe ;  /* 0x0ffffffe1b107836 */ /* 0x001fcc0000000000 */
[----:B------:R0:W1:Y:S02]  /*1480*/  F2I.FTZ.U32.TRUNC.NTZ R17, R16 ;  /* 0x0000001000117305 */ /* 0x000064000021f000 */
[----:B0-----:R-:W-:Y:S01]  /*1490*/  IMAD.MOV.U32 R16, RZ, RZ, RZ ;  /* 0x000000ffff107224 */ /* 0x001fe200078e00ff */
[----:B-1----:R-:W-:-:S05]  /*14a0*/  IADD3 R29, PT, PT, RZ, -R17, RZ ;  /* 0x80000011ff1d7210 */ /* 0x002fca0007ffe0ff */
[----:B------:R-:W-:-:S04]  /*14b0*/  IMAD R29, R29, UR11, RZ ;  /* 0x0000000b1d1d7c24 */ /* 0x000fc8000f8e02ff */
[----:B------:R-:W-:-:S06]  /*14c0*/  IMAD.HI.U32 R17, R17, R29, R16 ;  /* 0x0000001d11117227 */ /* 0x000fcc00078e0010 */
[----:B------:R-:W-:-:S05]  /*14d0*/  IMAD.HI.U32 R17, R17, R20, RZ ;  /* 0x0000001411117227 */ /* 0x000fca00078e00ff */
[----:B------:R-:W-:-:S05]  /*14e0*/  IADD3 R17, PT, PT, -R17, RZ, RZ ;  /* 0x000000ff11117210 */ /* 0x000fca0007ffe1ff */
[----:B------:R-:W-:-:S05]  /*14f0*/  IMAD R17, R17, UR11, R20 ;  /* 0x0000000b11117c24 */ /* 0x000fca000f8e0214 */
[----:B------:R-:W-:-:S13]  /*1500*/  ISETP.GE.U32.AND P1, PT, R17, UR11, PT ;  /* 0x0000000b11007c0c */ /* 0x000fda000bf26070 */
[----:B------:R-:W-:-:S05]  /*1510*/  @P1 VIADD R17, R17, -UR11 ;  /* 0x8000000b11111c36 */ /* 0x000fca0008000000 */
[----:B------:R-:W-:-:S13]  /*1520*/  ISETP.GE.U32.AND P1, PT, R17, UR11, PT ;  /* 0x0000000b11007c0c */ /* 0x000fda000bf26070 */
[----:B------:R-:W-:Y:S02]  /*1530*/  @P1 IADD3 R17, PT, PT, R17, -UR11, RZ ;  /* 0x8000000b11111c10 */ /* 0x000fe4000fffe0ff */
[----:B------:R-:W-:-:S04]  /*1540*/  @!P2 LOP3.LUT R17, RZ, UR11, RZ, 0x33, !PT ;  /* 0x0000000bff11ac12 */ /* 0x000fc8000f8e33ff */
[----:B------:R-:W-:-:S13]  /*1550*/  ISETP.NE.AND P1, PT, R17, RZ, PT ;  /* 0x000000ff1100720c */ /* 0x000fda0003f25270 */
[----:B------:R-:W-:Y:S05]  /*1560*/  @!P1 BREAK.RELIABLE B2 ;  /* 0x0000000000029942 */ /* 0x000fea0003800100 */
[----:B------:R-:W-:Y:S05]  /*1570*/  @P1 BRA `(.L_x_14) ;  /* 0x0000000000481947 */ /* 0x000fea0003800000 */
[----:B------:R-:W0:Y:S01]  /*1580*/  LDC.64 R16, c[0x0][0x380] ;  /* 0x0000e000ff107b82 */ /* 0x000e220000000a00 */
[-C--:B------:R-:W-:Y:S02]  /*1590*/  IMAD R25, R12, R21.reuse, R20 ;  /* 0x000000150c197224 */ /* 0x080fe400078e0214 */
[----:B------:R-:W-:Y:S02]  /*15a0*/  IMAD R23, R2, R21, R23 ;  /* 0x0000001502177224 */ /* 0x000fe400078e0217 */
[----:B0-----:R-:W-:-:S04]  /*15b0*/  IMAD.WIDE R24, R25, 0x4, R16 ;  /* 0x0000000419187825 */ /* 0x001fc800078e0210 */
[----:B------:R-:W-:Y:S02]  /*15c0*/  IMAD.WIDE R16, R23, 0x4, R16 ;  /* 0x0000000417107825 */ /* 0x000fe400078e0210 */
[----:B------:R0:W5:Y:S04]  /*15d0*/  LDG.E R25, desc[UR8][R24.64] ;  /* 0x0000000818197981 */ /* 0x000168000c1e1900 */
[----:B------:R0:W5:Y:S01]  /*15e0*/  LDG.E R23, desc[UR8][R16.64] ;  /* 0x0000000810177981 */ /* 0x000162000c1e1900 */
[----:B------:R-:W1:Y:S01]  /*15f0*/  S2UR UR6, SR_CgaCtaId ;  /* 0x00000000000679c3 */ /* 0x000e620000008800 */
[----:B------:R-:W-:Y:S01]  /*1600*/  UMOV UR5, 0x400 ;  /* 0x0000040000057882 */ /* 0x000fe20000000000 */
[----:B------:R-:W-:Y:S02]  /*1610*/  IMAD.IADD R28, R15, 0x1, R26 ;  /* 0x000000010f1c7824 */ /* 0x000fe400078e021a */
[----:B------:R-:W-:Y:S01]  /*1620*/  IMAD.IADD R26, R19, 0x1, R22 ;  /* 0x00000001131a7824 */ /* 0x000fe200078e0216 */
[----:B-1----:R-:W-:-:S06]  /*1630*/  ULEA UR5, UR6, UR5, 0x18 ;  /* 0x0000000506057291 */ /* 0x002fcc000f8ec0ff */
[----:B------:R-:W-:-:S04]  /*1640*/  MOV R27, UR5 ;  /* 0x00000005001b7c02 */ /* 0x000fc80008000f00 */
[----:B------:R-:W-:Y:S01]  /*1650*/  LEA R29, R28, R27, 0x2 ;  /* 0x0000001b1c1d7211 */ /* 0x000fe200078e10ff */
[----:B------:R-:W-:-:S05]  /*1660*/  IMAD R26, R26, 0x4, R27 ;  /* 0x000000041a1a7824 */ /* 0x000fca00078e021b */
[----:B------:R-:W1:Y:S04]  /*1670*/  LDS R29, [R29] ;  /* 0x000000001d1d7984 */ /* 0x000e680000000800 */
[----:B------:R0:W2:Y:S01]  /*1680*/  LDS R28, [R26] ;  /* 0x000000001a1c7984 */ /* 0x0000a20000000800 */
[----:B------:R-:W-:Y:S05]  /*1690*/  BRA `(.L_x_15) ;  /* 0x0000000c000c7947 */ /* 0x000fea0003800000 */
.L_x_14:
[----:B------:R-:W-:-:S06]  /*16a0*/  UIADD3 UR5, UPT, UPT, UR11, -0x1, URZ ;  /* 0xffffffff0b057890 */ /* 0x000fcc000fffe0ff */
[----:B------:R-:W-:-:S13]  /*16b0*/  ISETP.NE.AND P1, PT, R17, UR5, PT ;  /* 0x0000000511007c0c */ /* 0x000fda000bf25270 */
[----:B------:R-:W-:Y:S05]  /*16c0*/  @!P1 BREAK.RELIABLE B2 ;  /* 0x0000000000029942 */ /* 0x000fea0003800100 */
[----:B------:R-:W-:Y:S05]  /*16d0*/  @P1 BRA `(.L_x_13) ;  /* 0x0000000000481947 */ /* 0x000fea0003800000 */
[----:B------:R-:W0:Y:S01]  /*16e0*/  LDC.64 R16, c[0x0][0x380] ;  /* 0x0000e000ff107b82 */ /* 0x000e220000000a00 */
[-C--:B------:R-:W-:Y:S02]  /*16f0*/  IMAD R27, R12, R21.reuse, R20 ;  /* 0x000000150c1b7224 */ /* 0x080fe400078e0214 */
[----:B------:R-:W-:Y:S02]  /*1700*/  IMAD R25, R2, R21, R25 ;  /* 0x0000001502197224 */ /* 0x000fe400078e0219 */
[----:B0-----:R-:W-:-:S04]  /*1710*/  IMAD.WIDE R26, R27, 0x4, R16 ;  /* 0x000000041b1a7825 */ /* 0x001fc800078e0210 */
[----:B------:R-:W-:Y:S01]  /*1720*/  IMAD.WIDE R16, R25, 0x4, R16 ;  /* 0x0000000419107825 */ /* 0x000fe200078e0210 */
[----:B------:R-:W0:Y:S01]  /*1730*/  S2UR UR6, SR_CgaCtaId ;  /* 0x00000000000679c3 */ /* 0x000e220000008800 */
[----:B------:R-:W-:Y:S01]  /*1740*/  UMOV UR5, 0x400 ;  /* 0x0000040000057882 */ /* 0x000fe20000000000 */
[----:B------:R1:W5:Y:S04]  /*1750*/  LDG.E R25, desc[UR8][R26.64] ;  /* 0x000000081a197981 */ /* 0x000368000c1e1900 */
[----:B------:R3:W5:Y:S01]  /*1760*/  LDG.E R29, desc[UR8][R16.64] ;  /* 0x00000008101d7981 */ /* 0x000762000c1e1900 */
[----:B------:R-:W-:Y:S02]  /*1770*/  IADD3 R24, PT, PT, R15, R24, RZ ;  /* 0x000000180f187210 */ /* 0x000fe40007ffe0ff */
[----:B------:R-:W-:Y:S01]  /*1780*/  IADD3 R28, PT, PT, R19, R22, RZ ;  /* 0x00000016131c7210 */ /* 0x000fe20007ffe0ff */
[----:B0-----:R-:W-:-:S06]  /*1790*/  ULEA UR5, UR6, UR5, 0x18 ;  /* 0x0000000506057291 */ /* 0x001fcc000f8ec0ff */
[----:B-1----:R-:W-:-:S04]  /*17a0*/  IMAD.U32 R27, RZ, RZ, UR5 ;  /* 0x00000005ff1b7e24 */ /* 0x002fc8000f8e00ff */
[----:B------:R-:W-:Y:S01]  /*17b0*/  IMAD R24, R24, 0x4, R27 ;  /* 0x0000000418187824 */ /* 0x000fe200078e021b */
[----:B------:R-:W-:-:S04]  /*17c0*/  LEA R28, R28, R27, 0x2 ;  /* 0x0000001b1c1c7211 */ /* 0x000fc800078e10ff */
[----:B------:R3:W4:Y:S04]  /*17d0*/  LDS R23, [R24] ;  /* 0x0000000018177984 */ /* 0x0007280000000800 */
[----:B------:R-:W0:Y:S01]  /*17e0*/  LDS R28, [R28] ;  /* 0x000000001c1c7984 */ /* 0x000e220000000800 */
[----:B------:R-:W-:Y:S05]  /*17f0*/  BRA `(.L_x_15) ;  /* 0x0000000800b47947 */ /* 0x000fea0003800000 */
.L_x_13:
[----:B------:R-:W-:Y:S05]  /*1800*/  BSYNC.RELIABLE B2 ;  /* 0x0000000000027941 */ /* 0x000fea0003800100 */
.L_x_12:
[----:B------:R-:W-:Y:S01]  /*1810*/  UIADD3 UR5, UPT, UPT, UR10, -0x1, URZ ;  /* 0xffffffff0a057890 */ /* 0x000fe2000fffe0ff */
[----:B------:R-:W-:Y:S05]  /*1820*/  BSSY.RELIABLE B3, `(.L_x_16) ;  /* 0x0000056000037945 */ /* 0x000fea0003800100 */
[----:B------:R-:W-:-:S13]  /*1830*/  ISETP.NE.AND P1, PT, R11, UR5, PT ;  /* 0x000000050b007c0c */ /* 0x000fda000bf25270 */
[----:B------:R-:W-:Y:S05]  /*1840*/  @P1 BRA `(.L_x_17) ;  /* 0x0000000400441947 */ /* 0x000fea0003800000 */
        /* <DEDUP_REMOVED lines=29> */
[----:B------:R-:W-:Y:S02]  /*1a20*/  IMAD.IADD R29, R15, 0x1, R26 ;  /* 0x000000010f1d7824 */ /* 0x000fe400078e021a */
[----:B------:R-:W-:Y:S01]  /*1a30*/  IMAD.IADD R26, R18, 0x1, R22 ;  /* 0x00000001121a7824 */ /* 0x000fe200078e0216 */
[----:B0-----:R-:W-:-:S06]  /*1a40*/  ULEA UR5, UR6, UR5, 0x18 ;  /* 0x0000000506057291 */ /* 0x001fcc000f8ec0ff */
[----:B------:R-:W-:-:S04]  /*1a50*/  MOV R27, UR5 ;  /* 0x00000005001b7c02 */ /* 0x000fc80008000f00 */
[----:B------:R-:W-:Y:S01]  /*1a60*/  LEA R29, R29, R27, 0x2 ;  /* 0x0000001b1d1d7211 */ /* 0x000fe200078e10ff */
[----:B------:R-:W-:-:S05]  /*1a70*/  IMAD R26, R26, 0x4, R27 ;  /* 0x000000041a1a7824 */ /* 0x000fca00078e021b */
[----:B------:R-:W0:Y:S04]  /*1a80*/  LDS R29, [R29] ;  /* 0x000000001d1d7984 */ /* 0x000e280000000800 */
[----:B-1----:R2:W1:Y:S01]  /*1a90*/  LDS R25, [R26] ;  /* 0x000000001a197984 */ /* 0x0024620000000800 */
[----:B------:R-:W-:Y:S05]  /*1aa0*/  BRA `(.L_x_15) ;  /* 0x0000000800087947 */ /* 0x000fea0003800000 */
.L_x_18:
        /* <DEDUP_REMOVED lines=18> */
[----:B------:R-:W-:-:S05]  /*1bd0*/  LEA R24, R24, R27, 0x2 ;  /* 0x0000001b18187211 */ /* 0x000fca00078e10ff */
[----:B------:R-:W0:Y:S04]  /*1be0*/  LDS R23, [R23] ;  /* 0x0000000017177984 */ /* 0x000e280000000800 */
[----:B------:R2:W1:Y:S01]  /*1bf0*/  LDS R25, [R24] ;  /* 0x0000000018197984 */ /* 0x0004620000000800 */
[----:B------:R-:W-:Y:S05]  /*1c00*/  BRA `(.L_x_15) ;  /* 0x0000000400b07947 */ /* 0x000fea0003800000 */
.L_x_19:
[----:B------:R-:W-:-:S13]  /*1c10*/  ISETP.NE.AND P1, PT, R11, RZ, PT ;  /* 0x000000ff0b00720c */ /* 0x000fda0003f25270 */
[----:B------:R-:W-:Y:S05]  /*1c20*/  @P1 BREAK.RELIABLE B3 ;  /* 0x0000000000031942 */ /* 0x000fea0003800100 */
[----:B------:R-:W-:Y:S05]  /*1c30*/  @!P1 BRA `(.L_x_20) ;  /* 0x0000000000509947 */ /* 0x000fea0003800000 */
[----:B------:R-:W0:Y:S01]  /*1c40*/  LDC.64 R16, c[0x0][0x380] ;  /* 0x0000e000ff107b82 */ /* 0x000e220000000a00 */
[----:B------:R-:W-:-:S04]  /*1c50*/  IMAD R23, R14, R21, R20 ;  /* 0x000000150e177224 */ /* 0x000fc800078e0214 */
[----:B0-----:R-:W-:-:S05]  /*1c60*/  IMAD.WIDE R16, R23, 0x4, R16 ;  /* 0x0000000417107825 */ /* 0x001fca00078e0210 */
[----:B------:R0:W5:Y:S01]  /*1c70*/  LDG.E R28, desc[UR8][R16.64] ;  /* 0x00000008101c7981 */ /* 0x000162000c1e1900 */
[----:B------:R-:W1:Y:S01]  /*1c80*/  S2UR UR6, SR_CgaCtaId ;  /* 0x00000000000679c3 */ /* 0x000e620000008800 */
[----:B------:R-:W-:Y:S01]  /*1c90*/  UMOV UR5, 0x400 ;  /* 0x0000040000057882 */ /* 0x000fe20000000000 */
[C---:B------:R-:W-:Y:S01]  /*1ca0*/  IMAD.IADD R23, R15.reuse, 0x1, R24 ;  /* 0x000000010f177824 */ /* 0x040fe200078e0218 */
[----:B------:R-:W-:Y:S01]  /*1cb0*/  IADD3 R24, PT, PT, R18, R22, RZ ;  /* 0x0000001612187210 */ /* 0x000fe20007ffe0ff */
[----:B------:R-:W-:Y:S01]  /*1cc0*/  IMAD.IADD R26, R15, 0x1, R26 ;  /* 0x000000010f1a7824 */ /* 0x000fe200078e021a */
[----:B-1----:R-:W-:-:S06]  /*1cd0*/  ULEA UR5, UR6, UR5, 0x18 ;  /* 0x0000000506057291 */ /* 0x002fcc000f8ec0ff */
[----:B------:R-:W-:-:S04]  /*1ce0*/  MOV R27, UR5 ;  /* 0x00000005001b7c02 */ /* 0x000fc80008000f00 */
[----:B------:R-:W-:Y:S01]  /*1cf0*/  LEA R26, R26, R27, 0x2 ;  /* 0x0000001b1a1a7211 */ /* 0x000fe200078e10ff */
[--C-:B------:R-:W-:Y:S02]  /*1d00*/  IMAD R23, R23, 0x4, R27.reuse ;  /* 0x0000000417177824 */ /* 0x100fe400078e021b */
[----:B------:R-:W-:Y:S02]  /*1d10*/  IMAD R24, R24, 0x4, R27 ;  /* 0x0000000418187824 */ /* 0x000fe400078e021b */
[----:B------:R0:W1:Y:S04]  /*1d20*/  LDS R29, [R26] ;  /* 0x000000001a1d7984 */ /* 0x0000680000000800 */
[----:B------:R-:W2:Y:S04]  /*1d30*/  LDS R23, [R23] ;  /* 0x0000000017177984 */ /* 0x000ea80000000800 */
[----:B------:R0:W3:Y:S01]  /*1d40*/  LDS R25, [R24] ;  /* 0x0000000018197984 */ /* 0x0000e20000000800 */
[----:B------:R-:W-:Y:S05]  /*1d50*/  BRA `(.L_x_15) ;  /* 0x00000004005c7947 */ /* 0x000fea0003800000 */
.L_x_17:
[----:B------:R-:W-:Y:S05]  /*1d60*/  @P0 BREAK.RELIABLE B3 ;  /* 0x0000000000030942 */ /* 0x000fea0003800100 */
[----:B------:R-:W-:Y:S05]  /*1d70*/  @P0 BRA `(.L_x_21) ;  /* 0x00000000004c0947 */ /* 0x000fea0003800000 */
.L_x_20:
[----:B------:R-:W-:Y:S05]  /*1d80*/  BSYNC.RELIABLE B3 ;  /* 0x0000000000037941 */ /* 0x000fea0003800100 */
.L_x_16:
[----:B------:R-:W0:Y:S01]  /*1d90*/  LDC.64 R16, c[0x0][0x380] ;  /* 0x0000e000ff107b82 */ /* 0x000e220000000a00 */
[----:B------:R-:W-:-:S04]  /*1da0*/  IMAD R23, R12, R21, R20 ;  /* 0x000000150c177224 */ /* 0x000fc800078e0214 */
[----:B0-----:R-:W-:-:S05]  /*1db0*/  IMAD.WIDE R16, R23, 0x4, R16 ;  /* 0x0000000417107825 */ /* 0x001fca00078e0210 */
[----:B------:R0:W5:Y:S01]  /*1dc0*/  LDG.E R25, desc[UR8][R16.64] ;  /* 0x0000000810197981 */ /* 0x000162000c1e1900 */
[----:B------:R-:W1:Y:S01]  /*1dd0*/  S2UR UR6, SR_CgaCtaId ;  /* 0x00000000000679c3 */ /* 0x000e620000008800 */
[----:B------:R-:W-:Y:S01]  /*1de0*/  UMOV UR5, 0x400 ;  /* 0x0000040000057882 */ /* 0x000fe20000000000 */
[----:B------:R-:W-:Y:S01]  /*1df0*/  IADD3 R28, PT, PT, R15, R26, RZ ;  /* 0x0000001a0f1c7210 */ /* 0x000fe20007ffe0ff */
[----:B------:R-:W-:Y:S01]  /*1e00*/  IMAD.IADD R26, R19, 0x1, R22 ;  /* 0x00000001131a7824 */ /* 0x000fe200078e0216 */
[----:B------:R-:W-:Y:S01]  /*1e10*/  IADD3 R24, PT, PT, R15, R24, RZ ;  /* 0x000000180f187210 */ /* 0x000fe20007ffe0ff */
[----:B-1----:R-:W-:-:S06]  /*1e20*/  ULEA UR5, UR6, UR5, 0x18 ;  /* 0x0000000506057291 */ /* 0x002fcc000f8ec0ff */
[----:B------:R-:W-:-:S04]  /*1e30*/  IMAD.U32 R27, RZ, RZ, UR5 ;  /* 0x00000005ff1b7e24 */ /* 0x000fc8000f8e00ff */
[----:B------:R-:W-:Y:S01]  /*1e40*/  IMAD R29, R28, 0x4, R27 ;  /* 0x000000041c1d7824 */ /* 0x000fe200078e021b */
[-C--:B------:R-:W-:Y:S02]  /*1e50*/  LEA R24, R24, R27.reuse, 0x2 ;  /* 0x0000001b18187211 */ /* 0x080fe400078e10ff */
[----:B------:R-:W-:-:S03]  /*1e60*/  LEA R26, R26, R27, 0x2 ;  /* 0x0000001b1a1a7211 */ /* 0x000fc600078e10ff */
[----:B------:R0:W1:Y:S04]  /*1e70*/  LDS R23, [R24] ;  /* 0x0000000018177984 */ /* 0x0000680000000800 */
[----:B------:R-:W2:Y:S04]  /*1e80*/  LDS R29, [R29] ;  /* 0x000000001d1d7984 */ /* 0x000ea80000000800 */
[----:B------:R0:W3:Y:S01]  /*1e90*/  LDS R28, [R26] ;  /* 0x000000001a1c7984 */ /* 0x0000e20000000800 */
[----:B------:R-:W-:Y:S05]  /*1ea0*/  BRA `(.L_x_15) ;  /* 0x0000000400087947 */ /* 0x000fea0003800000 */
.L_x_21:
        /* <DEDUP_REMOVED lines=18> */
[----:B------:R-:W-:Y:S05]  /*1fd0*/  @P1 BRA `(.L_x_22) ;  /* 0x0000000000481947 */ /* 0x000fea0003800000 */
[----:B------:R-:W0:Y:S01]  /*1fe0*/  LDC.64 R16, c[0x0][0x380] ;  /* 0x0000e000ff107b82 */ /* 0x000e220000000a00 */
[----:B------:R-:W-:-:S04]  /*1ff0*/  IMAD R23, R2, R21, R23 ;  /* 0x0000001502177224 */ /* 0x000fc800078e0217 */
[----:B0-----:R-:W-:-:S05]  /*2000*/  IMAD.WIDE R16, R23, 0x4, R16 ;  /* 0x0000000417107825 */ /* 0x001fca00078e0210 */
[----:B------:R0:W5:Y:S01]  /*2010*/  LDG.E R23, desc[UR8][R16.64] ;  /* 0x0000000810177981 */ /* 0x000162000c1e1900 */
[----:B------:R-:W1:Y:S01]  /*2020*/  S2UR UR6, SR_CgaCtaId ;  /* 0x00000000000679c3 */ /* 0x000e620000008800 */
[----:B------:R-:W-:Y:S01]  /*2030*/  UMOV UR5, 0x400 ;  /* 0x0000040000057882 */ /* 0x000fe20000000000 */
[----:B------:R-:W-:Y:S01]  /*2040*/  IMAD.IADD R28, R15, 0x1, R26 ;  /* 0x000000010f1c7824 */ /* 0x000fe200078e021a */
        /* <DEDUP_REMOVED lines=11> */
.L_x_22:
[----:B------:R-:W-:-:S06]  /*2100*/  UIADD3 UR5, UPT, UPT, UR11, -0x1, URZ ;  /* 0xffffffff0b057890 */ /* 0x000fcc000fffe0ff */
[----:B------:R-:W-:-:S13]  /*2110*/  ISETP.NE.AND P1, PT, R29, UR5, PT ;  /* 0x000000051d007c0c */ /* 0x000fda000bf25270 */
[----:B------:R-:W0:Y:S01]  /*2120*/  @!P1 LDC.64 R16, c[0x0][0x380] ;  /* 0x0000e000ff109b82 */ /* 0x000e220000000a00 */
[----:B------:R-:W-:-:S04]  /*2130*/  @!P1 IMAD R25, R2, R21, R25 ;  /* 0x0000001502199224 */ /* 0x000fc800078e0219 */
[----:B0-----:R-:W-:-:S05]  /*2140*/  @!P1 IMAD.WIDE R16, R25, 0x4, R16 ;  /* 0x0000000419109825 */ /* 0x001fca00078e0210 */
[----:B------:R0:W5:Y:S01]  /*2150*/  @!P1 LDG.E R29, desc[UR8][R16.64] ;  /* 0x00000008101d9981 */ /* 0x000162000c1e1900 */
[----:B------:R-:W1:Y:S01]  /*2160*/  S2UR UR6, SR_CgaCtaId ;  /* 0x00000000000679c3 */ /* 0x000e620000008800 */
[----:B------:R-:W-:Y:S01]  /*2170*/  UMOV UR5, 0x400 ;  /* 0x0000040000057882 */ /* 0x000fe20000000000 */
[C---:B------:R-:W-:Y:S02]  /*2180*/  IMAD.IADD R24, R15.reuse, 0x1, R24 ;  /* 0x000000010f187824 */ /* 0x040fe400078e0218 */
[----:B------:R-:W-:Y:S02]  /*2190*/  @P1 IMAD.IADD R26, R15, 0x1, R26 ;  /* 0x000000010f1a1824 */ /* 0x000fe400078e021a */
[----:B0-----:R-:W-:Y:S01]  /*21a0*/  IMAD.IADD R17, R19, 0x1, R22 ;  /* 0x0000000113117824 */ /* 0x001fe200078e0216 */
[----:B------:R-:W-:Y:S01]  /*21b0*/  IADD3 R16, PT, PT, R18, R22, RZ ;  /* 0x0000001612107210 */ /* 0x000fe20007ffe0ff */
[----:B-1----:R-:W-:-:S06]  /*21c0*/  ULEA UR5, UR6, UR5, 0x18 ;  /* 0x0000000506057291 */ /* 0x002fcc000f8ec0ff */
[----:B------:R-:W-:-:S05]  /*21d0*/  @!P1 IMAD.U32 R27, RZ, RZ, UR5 ;  /* 0x00000005ff1b9e24 */ /* 0x000fca000f8e00ff */
[-C--:B------:R-:W-:Y:S02]  /*21e0*/  @!P1 LEA R25, R16, R27.reuse, 0x2 ;  /* 0x0000001b10199211 */ /* 0x080fe400078e10ff */
[CC--:B------:R-:W-:Y:S02]  /*21f0*/  @!P1 LEA R23, R24.reuse, R27.reuse, 0x2 ;  /* 0x0000001b18179211 */ /* 0x0c0fe400078e10ff */
[C---:B------:R-:W-:Y:S01]  /*2200*/  @!P1 LEA R28, R17.reuse, R27, 0x2 ;  /* 0x0000001b111c9211 */ /* 0x040fe200078e10ff */
[----:B------:R-:W-:Y:S01]  /*2210*/  @P1 IMAD.U32 R27, RZ, RZ, UR5 ;  /* 0x00000005ff1b1e24 */ /* 0x000fe2000f8e00ff */
[----:B------:R-:W0:Y:S03]  /*2220*/  @!P1 LDS R25, [R25] ;  /* 0x0000000019199984 */ /* 0x000e260000000800 */
[----:B------:R-:W-:Y:S01]  /*2230*/  @P1 IMAD R24, R24, 0x4, R27 ;  /* 0x0000000418181824 */ /* 0x000fe200078e021b */
[-C--:B------:R-:W-:Y:S01]  /*2240*/  @P1 LEA R16, R16, R27.reuse, 0x2 ;  /* 0x0000001b10101211 */ /* 0x080fe200078e10ff */
[----:B------:R-:W1:Y:S01]  /*2250*/  @!P1 LDS R23, [R23] ;  /* 0x0000000017179984 */ /* 0x000e620000000800 */
[----:B------:R-:W-:-:S02]  /*2260*/  @P1 LEA R17, R17, R27, 0x2 ;  /* 0x0000001b11111211 */ /* 0x000fc400078e10ff */
[----:B------:R-:W-:Y:S01]  /*2270*/  @P1 LEA R26, R26, R27, 0x2 ;  /* 0x0000001b1a1a1211 */ /* 0x000fe200078e10ff */
[----:B------:R-:W2:Y:S04]  /*2280*/  @!P1 LDS R28, [R28] ;  /* 0x000000001c1c9984 */ /* 0x000ea80000000800 */
[----:B------:R3:W4:Y:S04]  /*2290*/  @P1 LDS R25, [R16] ;  /* 0x0000000010191984 */ /* 0x0007280000000800 */
[----:B------:R3:W0:Y:S04]  /*22a0*/  @P1 LDS R23, [R24] ;  /* 0x0000000018171984 */ /* 0x0006280000000800 */
[----:B------:R3:W0:Y:S04]  /*22b0*/  @P1 LDS R28, [R17] ;  /* 0x00000000111c1984 */ /* 0x0006280000000800 */
[----:B-12-4-:R3:W0:Y:S02]  /*22c0*/  @P1 LDS R29, [R26] ;  /* 0x000000001a1d1984 */ /* 0x0166240000000800 */
.L_x_15:
[----:B------:R-:W-:Y:S05]  /*22d0*/  BSYNC.RECONVERGENT B1 ;  /* 0x0000000000017941 */ /* 0x000fea0003800200 */
.L_x_11:
[----:B------:R-:W-:Y:S01]  /*22e0*/  IMAD.IADD R22, R15, 0x1, R22 ;  /* 0x000000010f167824 */ /* 0x000fe200078e0216 */
[----:B0-23--:R-:W0:Y:S01]  /*22f0*/  LDC.64 R16, c[0x0][0x388] ;  /* 0x0000e200ff107b82 */ /* 0x00de220000000a00 */
[----:B-1---5:R-:W-:Y:S01]  /*2300*/  IADD3 R25, PT, PT, R25, R28, R29 ;  /* 0x0000001c19197210 */ /* 0x022fe20007ffe01d */
[----:B------:R-:W-:Y:S02]  /*2310*/  IMAD R21, R2, R21, R20 ;  /* 0x0000001502157224 */ /* 0x000fe400078e0214 */
[----:B------:R-:W-:-:S06]  /*2320*/  LEA R22, R22, R27, 0x2 ;  /* 0x0000001b16167211 */ /* 0x000fcc00078e10ff */
[----:B------:R-:W4:Y:S01]  /*2330*/  LDS R22, [R22] ;  /* 0x0000000016167984 */ /* 0x000f220000000800 */
[----:B0-----:R-:W-:Y:S01]  /*2340*/  IMAD.WIDE R16, R21, 0x4, R16 ;  /* 0x0000000415107825 */ /* 0x001fe200078e0210 */
[----:B----4-:R-:W-:-:S04]  /*2350*/  IADD3 R23, PT, PT, R22, R25, R23 ;  /* 0x0000001916177210 */ /* 0x010fc80007ffe017 */
[----:B------:R-:W-:Y:S02]  /*2360*/  ISETP.NE.AND P1, PT, R23, RZ, PT ;  /* 0x000000ff1700720c */ /* 0x000fe40003f25270 */
[----:B------:R-:W-:Y:S02]  /*2370*/  SHF.R.S32.HI R23, RZ, 0x1f, R23 ;  /* 0x0000001fff177819 */ /* 0x000fe40000011417 */
[----:B------:R-:W-:Y:S02]  /*2380*/  SEL R20, RZ, 0x1, !P1 ;  /* 0x00000001ff147807 */ /* 0x000fe40004800000 */
[----:B------:R-:W-:Y:S02]  /*2390*/  ISETP.GE.AND P1, PT, R13, R5, PT ;  /* 0x000000050d00720c */ /* 0x000fe40003f26270 */
[----:B------:R-:W-:-:S05]  /*23a0*/  LOP3.LUT R23, R23, R20, RZ, 0xfc, !PT ;  /* 0x0000001417177212 */ /* 0x000fca00078efcff */
[----:B------:R0:W-:Y:S06]  /*23b0*/  STG.E desc[UR8][R16.64], R23 ;  /* 0x0000001710007986 */ /* 0x0001ec000c101908 */
[----:B------:R-:W-:Y:S05]  /*23c0*/  @!P1 BRA `(.L_x_23) ;  /* 0xffffffec006c9947 */ /* 0x000fea000383ffff */
[----:B------:R-:W-:Y:S05]  /*23d0*/  BSYNC.RECONVERGENT B0 ;  /* 0x0000000000007941 */ /* 0x000fea0003800200 */
.L_x_10:
[----:B------:R-:W-:Y:S01]  /*23e0*/  ISETP.GE.AND P0, PT, R9, R4, PT ;  /* 0x000000040900720c */ /* 0x000fe20003f06270 */
[----:B------:R-:W-:-:S12]  /*23f0*/  IMAD.MOV.U32 R2, RZ, RZ, R9 ;  /* 0x000000ffff027224 */ /* 0x000fd800078e0009 */
[----:B------:R-:W-:Y:S05]  /*2400*/  @!P0 BRA `(.L_x_24) ;  /* 0xffffffe800608947 */ /* 0x000fea000383ffff */
[----:B------:R-:W-:Y:S05]  /*2410*/  EXIT ;  /* 0x000000000000794d */ /* 0x000fea0003800000 */
.L_x_25:
[----:B------:R-:W-:-:S00]  /*2420*/  BRA `(.L_x_25) ;  /* 0xfffffffc00fc7947 */ /* 0x000fc0000383ffff */
[----:B------:R-:W-:-:S00]  /*2430*/  NOP ;  /* 0x0000000000007918 */ /* 0x000fc00000000000 */
        /* <DEDUP_REMOVED lines=12> */
.L_x_26:


//--------------------- .nv.shared._Z11cuda_ising3PiS_i --------------------------
	.section	.nv.shared._Z11cuda_ising3PiS_i,"aw",@nobits
	.sectionflags	@""
	.align	16
	.zero		1024


//--------------------- .nv.shared.reserved.0     --------------------------
	.section	.nv.shared.reserved.0,"aw",@nobits
	.weak		__nv_reservedSMEM_offset_0_alias
	.size		__nv_reservedSMEM_offset_0_alias, 0, 64
	.other		__nv_reservedSMEM_offset_0_alias,@"STO_CUDA_RESERVED_SHARED STV_DEFAULT"
__nv_reservedSMEM_offset_0_alias:
	.zero		0
	.zero		64


//--------------------- .nv.constant0._Z11cuda_ising3PiS_i --------------------------
	.section	.nv.constant0._Z11cuda_ising3PiS_i,"a",@progbits
	.sectionflags	@""
	.align	4
.nv.constant0._Z11cuda_ising3PiS_i:
	.zero		916


//--------------------- SYMBOLS --------------------------

	.type		.nv.reservedSmem.offset0,@object
	.size		.nv.reservedSmem.offset0,0x4
	.type		.nv.reservedSmem.cap,@object
	.size		.nv.reservedSmem.cap,0x4
